// auto-generated by cutlass_sweep.epilogue — config: {"arch": "sm_90", "cluster_m": 1, "cluster_n": 1, "dtype": "e4m3", "fusion": "bias_relu", "tile_k": 64, "tile_m": 128, "tile_n": 64}
#include "cutlass/cutlass.h"
#include "cutlass/gemm/collective/collective_builder.hpp"
#include "cutlass/gemm/device/gemm_universal_adapter.h"
#include "cutlass/gemm/kernel/gemm_universal.hpp"
#include "cutlass/epilogue/collective/collective_builder.hpp"
#include "cutlass/epilogue/fusion/operations.hpp"
#include "cutlass/epilogue/thread/activation.h"

using Elem = cutlass::float_e4m3_t;
using Acc  = float;
using TileShape    = cute::Shape<cute::_128, cute::_64, cute::_64>;
using ClusterShape = cute::Shape<cute::_1, cute::_1, cute::_1>;
using FusionOp     = cutlass::epilogue::fusion::LinCombPerRowBiasEltAct<cutlass::epilogue::thread::ReLU, Elem, Acc>;

using CollectiveEpilogue = typename cutlass::epilogue::collective::CollectiveBuilder<
    cutlass::arch::Sm90, cutlass::arch::OpClassTensorOp,
    TileShape, ClusterShape,
    cutlass::epilogue::collective::EpilogueTileAuto,
    Acc, Acc,
    Elem, cutlass::layout::RowMajor, 128 / cutlass::sizeof_bits<Elem>::value,
    Elem, cutlass::layout::RowMajor, 128 / cutlass::sizeof_bits<Elem>::value,
    cutlass::epilogue::TmaWarpSpecializedCooperative,
    FusionOp
  >::CollectiveOp;

using CollectiveMainloop = typename cutlass::gemm::collective::CollectiveBuilder<
    cutlass::arch::Sm90, cutlass::arch::OpClassTensorOp,
    Elem, cutlass::layout::RowMajor, 128 / cutlass::sizeof_bits<Elem>::value,
    Elem, cutlass::layout::ColumnMajor, 128 / cutlass::sizeof_bits<Elem>::value,
    Acc,
    TileShape, ClusterShape,
    cutlass::gemm::collective::StageCountAutoCarveout<
        static_cast<int>(sizeof(typename CollectiveEpilogue::SharedStorage))>,
    cutlass::gemm::KernelTmaWarpSpecializedCooperative
  >::CollectiveOp;

using GemmKernel = cutlass::gemm::kernel::GemmUniversal<
    cute::Shape<int,int,int,int>, CollectiveMainloop, CollectiveEpilogue>;
using Gemm = cutlass::gemm::device::GemmUniversalAdapter<GemmKernel>;

auto* _anchor = &cutlass::device_kernel<GemmKernel>;


// ===== COMPILED SASS (sm_90a) =====

	.target	sm_90a

	.elftype	@"ET_EXEC"


//--------------------- .note.nv.tkinfo           --------------------------
	.section	.note.nv.tkinfo,"",@"SHT_NOTE"
	.sectionflags	@"SHF_NOTE_NV_TKINFO"
	.tkinfo
        /*0018*/ 	.word	0x00000002
        /*0030*/ 	.string	""
        /*0030*/ 	.string	"ptxas"
        /*0030*/ 	.string	"Cuda compilation tools, release 13.0, V13.0.88"
        /*0030*/ 	.string	"Build cuda_13.0.r13.0/compiler.36424714_0"
        /*0030*/ 	.string	"-arch sm_90a -m 64 "



//--------------------- .note.nv.cuinfo           --------------------------
	.section	.note.nv.cuinfo,"",@"SHT_NOTE"
	.sectionflags	@"SHF_NOTE_NV_CUINFO"
        /*0018*/ 	.short	0x0002
        /*001a*/ 	.short	0x005a
        /*001c*/ 	.short	0x0082
	.zero		2


//--------------------- .nv.info                  --------------------------
	.section	.nv.info,"",@"SHT_CUDA_INFO"
	.align	4


	//----- nvinfo : EIATTR_REGCOUNT
	.align		4
        /*0000*/ 	.byte	0x04, 0x2f
        /*0002*/ 	.short	(.L_15 - .L_14)
	.align		4
.L_14:
        /*0004*/ 	.word	index@(_ZN7cutlass13device_kernelINS_4gemm6kernel13GemmUniversalIN4cute5tupleIJiiiiEEENS1_10collective13CollectiveMmaINS1_37MainloopSm90TmaGmmaWarpSpecializedFP8ILi17ENS5_IJNS4_1CILi1EEESB_SB_EEENS1_35KernelTmaWarpSpecializedCooperativeEEENS5_IJNSA_ILi128EEENSA_ILi64EEESG_EEENS_12float_e4m3_tENS5_IJlSB_lEEESI_SJ_NS4_8TiledMMAINS4_8MMA_AtomIJNS4_4SM904GMMA30MMA_64x64x32_F32E4M3E4M3_SS_TNILNSN_7ScaleInE1ELSP_1EEEEEENS4_6LayoutINS5_IJNSA_ILi2EEESB_SB_EEENS5_IJSB_NSA_ILi0EEESV_EEEEENS5_IJNS4_10UnderscoreESY_SY_EEEEENS4_13SM90_TMA_LOADENS4_14ComposedLayoutINS4_7SwizzleILi2ELi4ELi3EEENS4_18smem_ptr_flag_bitsILi8EEENSS_INS5_IJNSA_ILi8EEESG_EEENS5_IJSG_SB_EEEEEEEvNS4_8identityES11_S1B_vS1C_EENS_8epilogue10collective18CollectiveEpilogueINS1E_22Sm90TmaWarpSpecializedILi2ELi2ELi16ELb0ELb0EEEJSH_NS5_IJSF_NSA_ILi32EEEEEESI_SJ_SI_SJ_NS1E_6fusion15FusionCallbacksIS1I_NS1L_23LinCombPerRowBiasEltActINS1E_6thread4ReLuESI_fSI_SI_fLi16ELNS_15FloatRoundStyleE2EEESH_S1K_JEEES11_NS12_INS13_ILi1ELi4ELi3EEES16_NSS_INS5_IJS17_S1J_EEENS5_IJS1J_SB_EEEEEEENS4_39AutoVectorizingCopyWithAssumedAlignmentILi128EEENS4_14SM90_TMA_STOREES1X_S1Z_NS4_9Copy_AtomIJNS4_17SM90_U32x4_STSM_NENS_6half_tEEEEvEEEvvEEEEvNT_6ParamsE)
        /*0008*/ 	.word	0x000000a8


	//----- nvinfo : EIATTR_FRAME_SIZE
	.align		4
.L_15:
        /*000c*/ 	.byte	0x04, 0x11
        /*000e*/ 	.short	(.L_17 - .L_16)
	.align		4
.L_16:
        /*0010*/ 	.word	index@(_ZN7cutlass13device_kernelINS_4gemm6kernel13GemmUniversalIN4cute5tupleIJiiiiEEENS1_10collective13CollectiveMmaINS1_37MainloopSm90TmaGmmaWarpSpecializedFP8ILi17ENS5_IJNS4_1CILi1EEESB_SB_EEENS1_35KernelTmaWarpSpecializedCooperativeEEENS5_IJNSA_ILi128EEENSA_ILi64EEESG_EEENS_12float_e4m3_tENS5_IJlSB_lEEESI_SJ_NS4_8TiledMMAINS4_8MMA_AtomIJNS4_4SM904GMMA30MMA_64x64x32_F32E4M3E4M3_SS_TNILNSN_7ScaleInE1ELSP_1EEEEEENS4_6LayoutINS5_IJNSA_ILi2EEESB_SB_EEENS5_IJSB_NSA_ILi0EEESV_EEEEENS5_IJNS4_10UnderscoreESY_SY_EEEEENS4_13SM90_TMA_LOADENS4_14ComposedLayoutINS4_7SwizzleILi2ELi4ELi3EEENS4_18smem_ptr_flag_bitsILi8EEENSS_INS5_IJNSA_ILi8EEESG_EEENS5_IJSG_SB_EEEEEEEvNS4_8identityES11_S1B_vS1C_EENS_8epilogue10collective18CollectiveEpilogueINS1E_22Sm90TmaWarpSpecializedILi2ELi2ELi16ELb0ELb0EEEJSH_NS5_IJSF_NSA_ILi32EEEEEESI_SJ_SI_SJ_NS1E_6fusion15FusionCallbacksIS1I_NS1L_23LinCombPerRowBiasEltActINS1E_6thread4ReLuESI_fSI_SI_fLi16ELNS_15FloatRoundStyleE2EEESH_S1K_JEEES11_NS12_INS13_ILi1ELi4ELi3EEES16_NSS_INS5_IJS17_S1J_EEENS5_IJS1J_SB_EEEEEEENS4_39AutoVectorizingCopyWithAssumedAlignmentILi128EEENS4_14SM90_TMA_STOREES1X_S1Z_NS4_9Copy_AtomIJNS4_17SM90_U32x4_STSM_NENS_6half_tEEEEvEEEvvEEEEvNT_6ParamsE)
        /*0014*/ 	.word	0x00000000


	//----- nvinfo : EIATTR_MIN_STACK_SIZE
	.align		4
.L_17:
        /*0018*/ 	.byte	0x04, 0x12
        /*001a*/ 	.short	(.L_19 - .L_18)
	.align		4
.L_18:
        /*001c*/ 	.word	index@(_ZN7cutlass13device_kernelINS_4gemm6kernel13GemmUniversalIN4cute5tupleIJiiiiEEENS1_10collective13CollectiveMmaINS1_37MainloopSm90TmaGmmaWarpSpecializedFP8ILi17ENS5_IJNS4_1CILi1EEESB_SB_EEENS1_35KernelTmaWarpSpecializedCooperativeEEENS5_IJNSA_ILi128EEENSA_ILi64EEESG_EEENS_12float_e4m3_tENS5_IJlSB_lEEESI_SJ_NS4_8TiledMMAINS4_8MMA_AtomIJNS4_4SM904GMMA30MMA_64x64x32_F32E4M3E4M3_SS_TNILNSN_7ScaleInE1ELSP_1EEEEEENS4_6LayoutINS5_IJNSA_ILi2EEESB_SB_EEENS5_IJSB_NSA_ILi0EEESV_EEEEENS5_IJNS4_10UnderscoreESY_SY_EEEEENS4_13SM90_TMA_LOADENS4_14ComposedLayoutINS4_7SwizzleILi2ELi4ELi3EEENS4_18smem_ptr_flag_bitsILi8EEENSS_INS5_IJNSA_ILi8EEESG_EEENS5_IJSG_SB_EEEEEEEvNS4_8identityES11_S1B_vS1C_EENS_8epilogue10collective18CollectiveEpilogueINS1E_22Sm90TmaWarpSpecializedILi2ELi2ELi16ELb0ELb0EEEJSH_NS5_IJSF_NSA_ILi32EEEEEESI_SJ_SI_SJ_NS1E_6fusion15FusionCallbacksIS1I_NS1L_23LinCombPerRowBiasEltActINS1E_6thread4ReLuESI_fSI_SI_fLi16ELNS_15FloatRoundStyleE2EEESH_S1K_JEEES11_NS12_INS13_ILi1ELi4ELi3EEES16_NSS_INS5_IJS17_S1J_EEENS5_IJS1J_SB_EEEEEEENS4_39AutoVectorizingCopyWithAssumedAlignmentILi128EEENS4_14SM90_TMA_STOREES1X_S1Z_NS4_9Copy_AtomIJNS4_17SM90_U32x4_STSM_NENS_6half_tEEEEvEEEvvEEEEvNT_6ParamsE)
        /*0020*/ 	.word	0x00000000
.L_19:


//--------------------- .nv.compat                --------------------------
	.section	.nv.compat,"",@"SHT_CUDA_COMPAT_INFO"
	.align	4
        /*0000*/ 	.byte	0x02, 0x09, 0x01, 0x00, 0x02, 0x02, 0x04, 0x00, 0x02, 0x05, 0x05, 0x00, 0x03, 0x07, 0x01, 0x01
        /*0010*/ 	.byte	0x02, 0x03, 0x01, 0x00, 0x02, 0x06, 0x01, 0x00, 0x04, 0x0b, 0x08, 0x00, 0x00, 0x00, 0x00, 0x00
        /*0020*/ 	.byte	0x00, 0x00, 0x00, 0x00


//--------------------- .nv.info._ZN7cutlass13device_kernelINS_4gemm6kernel13GemmUniversalIN4cute5tupleIJiiiiEEENS1_10collective13CollectiveMmaINS1_37MainloopSm90TmaGmmaWarpSpecializedFP8ILi17ENS5_IJNS4_1CILi1EEESB_SB_EEENS1_35KernelTmaWarpSpecializedCooperativeEEENS5_IJNSA_ILi128EEENSA_ILi64EEESG_EEENS_12float_e4m3_tENS5_IJlSB_lEEESI_SJ_NS4_8TiledMMAINS4_8MMA_AtomIJNS4_4SM904GMMA30MMA_64x64x32_F32E4M3E4M3_SS_TNILNSN_7ScaleInE1ELSP_1EEEEEENS4_6LayoutINS5_IJNSA_ILi2EEESB_SB_EEENS5_IJSB_NSA_ILi0EEESV_EEEEENS5_IJNS4_10UnderscoreESY_SY_EEEEENS4_13SM90_TMA_LOADENS4_14ComposedLayoutINS4_7SwizzleILi2ELi4ELi3EEENS4_18smem_ptr_flag_bitsILi8EEENSS_INS5_IJNSA_ILi8EEESG_EEENS5_IJSG_SB_EEEEEEEvNS4_8identityES11_S1B_vS1C_EENS_8epilogue10collective18CollectiveEpilogueINS1E_22Sm90TmaWarpSpecializedILi2ELi2ELi16ELb0ELb0EEEJSH_NS5_IJSF_NSA_ILi32EEEEEESI_SJ_SI_SJ_NS1E_6fusion15FusionCallbacksIS1I_NS1L_23LinCombPerRowBiasEltActINS1E_6thread4ReLuESI_fSI_SI_fLi16ELNS_15FloatRoundStyleE2EEESH_S1K_JEEES11_NS12_INS13_ILi1ELi4ELi3EEES16_NSS_INS5_IJS17_S1J_EEENS5_IJS1J_SB_EEEEEEENS4_39AutoVectorizingCopyWithAssumedAlignmentILi128EEENS4_14SM90_TMA_STOREES1X_S1Z_NS4_9Copy_AtomIJNS4_17SM90_U32x4_STSM_NENS_6half_tEEEEvEEEvvEEEEvNT_6ParamsE --------------------------
	.section	.nv.info._ZN7cutlass13device_kernelINS_4gemm6kernel13GemmUniversalIN4cute5tupleIJiiiiEEENS1_10collective13CollectiveMmaINS1_37MainloopSm90TmaGmmaWarpSpecializedFP8ILi17ENS5_IJNS4_1CILi1EEESB_SB_EEENS1_35KernelTmaWarpSpecializedCooperativeEEENS5_IJNSA_ILi128EEENSA_ILi64EEESG_EEENS_12float_e4m3_tENS5_IJlSB_lEEESI_SJ_NS4_8TiledMMAINS4_8MMA_AtomIJNS4_4SM904GMMA30MMA_64x64x32_F32E4M3E4M3_SS_TNILNSN_7ScaleInE1ELSP_1EEEEEENS4_6LayoutINS5_IJNSA_ILi2EEESB_SB_EEENS5_IJSB_NSA_ILi0EEESV_EEEEENS5_IJNS4_10UnderscoreESY_SY_EEEEENS4_13SM90_TMA_LOADENS4_14ComposedLayoutINS4_7SwizzleILi2ELi4ELi3EEENS4_18smem_ptr_flag_bitsILi8EEENSS_INS5_IJNSA_ILi8EEESG_EEENS5_IJSG_SB_EEEEEEEvNS4_8identityES11_S1B_vS1C_EENS_8epilogue10collective18CollectiveEpilogueINS1E_22Sm90TmaWarpSpecializedILi2ELi2ELi16ELb0ELb0EEEJSH_NS5_IJSF_NSA_ILi32EEEEEESI_SJ_SI_SJ_NS1E_6fusion15FusionCallbacksIS1I_NS1L_23LinCombPerRowBiasEltActINS1E_6thread4ReLuESI_fSI_SI_fLi16ELNS_15FloatRoundStyleE2EEESH_S1K_JEEES11_NS12_INS13_ILi1ELi4ELi3EEES16_NSS_INS5_IJS17_S1J_EEENS5_IJS1J_SB_EEEEEEENS4_39AutoVectorizingCopyWithAssumedAlignmentILi128EEENS4_14SM90_TMA_STOREES1X_S1Z_NS4_9Copy_AtomIJNS4_17SM90_U32x4_STSM_NENS_6half_tEEEEvEEEvvEEEEvNT_6ParamsE,"",@"SHT_CUDA_INFO"
	.sectionflags	@""
	.align	4


	//----- nvinfo : EIATTR_CUDA_API_VERSION
	.align		4
        /*0000*/ 	.byte	0x04, 0x37
        /*0002*/ 	.short	(.L_21 - .L_20)
.L_20:
        /*0004*/ 	.word	0x00000082


	//----- nvinfo : EIATTR_KPARAM_INFO
	.align		4
.L_21:
        /*0008*/ 	.byte	0x04, 0x17
        /*000a*/ 	.short	(.L_23 - .L_22)
.L_22:
        /*000c*/ 	.word	0x00000000
        /*0010*/ 	.short	0x0000
        /*0012*/ 	.short	0x0070
        /*0014*/ 	.byte	0x00, 0xf0, 0x01, 0x1c


	//----- nvinfo : EIATTR_SPARSE_MMA_MASK
	.align		4
.L_23:
        /*0018*/ 	.byte	0x03, 0x50
        /*001a*/ 	.short	0x0000


	//----- nvinfo : EIATTR_MAXREG_COUNT
	.align		4
        /*001c*/ 	.byte	0x03, 0x1b
        /*001e*/ 	.short	0x00a8


	//----- nvinfo : EIATTR_NUM_BARRIERS
	.align		4
        /*0020*/ 	.byte	0x02, 0x4c
        /*0022*/ 	.byte	0x02
	.zero		1


	//----- nvinfo : EIATTR_EXTERNS
	.align		4
        /*0024*/ 	.byte	0x04, 0x0f
        /*0026*/ 	.short	(.L_25 - .L_24)


	//   ....[0]....
	.align		4
.L_24:
        /*0028*/ 	.word	index@(__assertfail)


	//----- nvinfo : EIATTR_MERCURY_ISA_VERSION
	.align		4
.L_25:
        /*002c*/ 	.byte	0x03, 0x5f
        /*002e*/ 	.short	0x0101


	//----- nvinfo : EIATTR_INT_WARP_WIDE_INSTR_OFFSETS
	.align		4
        /*0030*/ 	.byte	0x04, 0x31
        /*0032*/ 	.short	(.L_27 - .L_26)


	//   ....[0]....
.L_26:
        /*0034*/ 	.word	0x00000a40


	//   ....[1]....
        /*0038*/ 	.word	0x00000a50


	//   ....[2]....
        /*003c*/ 	.word	0x00000ad0


	//----- nvinfo : EIATTR_COOP_GROUP_MASK_REGIDS
	.align		4
.L_27:
        /*0040*/ 	.byte	0x04, 0x29
        /*0042*/ 	.short	(.L_29 - .L_28)


	//   ....[0]....
.L_28:
        /*0044*/ 	.word	0xffffffff


	//   ....[1]....
        /*0048*/ 	.word	0xffffffff


	//   ....[2]....
        /*004c*/ 	.word	0xffffffff


	//   ....[3]....
        /*0050*/ 	.word	0xffffffff


	//   ....[4]....
        /*0054*/ 	.word	0xffffffff


	//   ....[5]....
        /*0058*/ 	.word	0xffffffff


	//----- nvinfo : EIATTR_COOP_GROUP_INSTR_OFFSETS
	.align		4
.L_29:
        /*005c*/ 	.byte	0x04, 0x28
        /*005e*/ 	.short	(.L_31 - .L_30)


	//   ....[0]....
.L_30:
        /*0060*/ 	.word	0x00000070


	//   ....[1]....
        /*0064*/ 	.word	0x00000080


	//   ....[2]....
        /*0068*/ 	.word	0x00000440


	//   ....[3]....
        /*006c*/ 	.word	0x000007a0


	//   ....[4]....
        /*0070*/ 	.word	0x00000910


	//   ....[5]....
        /*0074*/ 	.word	0x00001710


	//----- nvinfo : EIATTR_REG_RECONFIG
	.align		4
.L_31:
        /*0078*/ 	.byte	0x01, 0x54
	.zero		2


	//----- nvinfo : EIATTR_SYSCALL_OFFSETS
	.align		4
        /*007c*/ 	.byte	0x04, 0x46
        /*007e*/ 	.short	(.L_33 - .L_32)


	//   ....[0]....
.L_32:
        /*0080*/ 	.word	0x00002b50


	//   ....[1]....
        /*0084*/ 	.word	0x00002c90


	//----- nvinfo : EIATTR_MBARRIER_INSTR_OFFSETS
	.align		4
.L_33:
        /*0088*/ 	.byte	0x04, 0x39
        /*008a*/ 	.short	(.L_35 - .L_34)


	//   ....[0]....
.L_34:
        /*008c*/ 	.word	0x00000560
        /*0090*/ 	.word	0x000000ff
        /*0094*/ 	.word	0x00000000
        /*0098*/ 	.short	0x0100
        /*009a*/ 	.byte	0x08
	.zero		1


	//   ....[1]....
        /*009c*/ 	.word	0x00000570
        /*00a0*/ 	.word	0x000000ff
        /*00a4*/ 	.word	0x00000088
        /*00a8*/ 	.short	0x0100
        /*00aa*/ 	.byte	0x08
	.zero		1


	//   ....[2]....
        /*00ac*/ 	.word	0x00000580
        /*00b0*/ 	.word	0x000000ff
        /*00b4*/ 	.word	0x00000008
        /*00b8*/ 	.short	0x0100
        /*00ba*/ 	.byte	0x08
	.zero		1


	//   ....[3]....
        /*00bc*/ 	.word	0x00000590
        /*00c0*/ 	.word	0x000000ff
        /*00c4*/ 	.word	0x00000090
        /*00c8*/ 	.short	0x0100
        /*00ca*/ 	.byte	0x08
	.zero		1


	//   ....[4]....
        /*00cc*/ 	.word	0x000005a0
        /*00d0*/ 	.word	0x000000ff
        /*00d4*/ 	.word	0x00000010
        /*00d8*/ 	.short	0x0100
        /*00da*/ 	.byte	0x08
	.zero		1


	//   ....[5]....
        /*00dc*/ 	.word	0x000005b0
        /*00e0*/ 	.word	0x000000ff
        /*00e4*/ 	.word	0x00000098
        /*00e8*/ 	.short	0x0100
        /*00ea*/ 	.byte	0x08
	.zero		1


	//   ....[6]....
        /*00ec*/ 	.word	0x000005c0
        /*00f0*/ 	.word	0x000000ff
        /*00f4*/ 	.word	0x00000018
        /*00f8*/ 	.short	0x0100
        /*00fa*/ 	.byte	0x08
	.zero		1


	//   ....[7]....
        /*00fc*/ 	.word	0x000005d0
        /*0100*/ 	.word	0x000000ff
        /*0104*/ 	.word	0x000000a0
        /*0108*/ 	.short	0x0100
        /*010a*/ 	.byte	0x08
	.zero		1


	//   ....[8]....
        /*010c*/ 	.word	0x000005e0
        /*0110*/ 	.word	0x000000ff
        /*0114*/ 	.word	0x00000020
        /*0118*/ 	.short	0x0100
        /*011a*/ 	.byte	0x08
	.zero		1


	//   ....[9]....
        /*011c*/ 	.word	0x000005f0
        /*0120*/ 	.word	0x000000ff
        /*0124*/ 	.word	0x000000a8
        /*0128*/ 	.short	0x0100
        /*012a*/ 	.byte	0x08
	.zero		1


	//   ....[10]....
        /*012c*/ 	.word	0x00000600
        /*0130*/ 	.word	0x000000ff
        /*0134*/ 	.word	0x00000028
        /*0138*/ 	.short	0x0100
        /*013a*/ 	.byte	0x08
	.zero		1


	//   ....[11]....
        /*013c*/ 	.word	0x00000610
        /*0140*/ 	.word	0x000000ff
        /*0144*/ 	.word	0x000000b0
        /*0148*/ 	.short	0x0100
        /*014a*/ 	.byte	0x08
	.zero		1


	//   ....[12]....
        /*014c*/ 	.word	0x00000620
        /*0150*/ 	.word	0x000000ff
        /*0154*/ 	.word	0x00000030
        /*0158*/ 	.short	0x0100
        /*015a*/ 	.byte	0x08
	.zero		1


	//   ....[13]....
        /*015c*/ 	.word	0x00000630
        /*0160*/ 	.word	0x000000ff
        /*0164*/ 	.word	0x000000b8
        /*0168*/ 	.short	0x0100
        /*016a*/ 	.byte	0x08
	.zero		1


	//   ....[14]....
        /*016c*/ 	.word	0x00000640
        /*0170*/ 	.word	0x000000ff
        /*0174*/ 	.word	0x00000038
        /*0178*/ 	.short	0x0100
        /*017a*/ 	.byte	0x08
	.zero		1


	//   ....[15]....
        /*017c*/ 	.word	0x00000650
        /*0180*/ 	.word	0x000000ff
        /*0184*/ 	.word	0x000000c0
        /*0188*/ 	.short	0x0100
        /*018a*/ 	.byte	0x08
	.zero		1


	//   ....[16]....
        /*018c*/ 	.word	0x00000660
        /*0190*/ 	.word	0x000000ff
        /*0194*/ 	.word	0x00000040
        /*0198*/ 	.short	0x0100
        /*019a*/ 	.byte	0x08
	.zero		1


	//   ....[17]....
        /*019c*/ 	.word	0x00000670
        /*01a0*/ 	.word	0x000000ff
        /*01a4*/ 	.word	0x000000c8
        /*01a8*/ 	.short	0x0100
        /*01aa*/ 	.byte	0x08
	.zero		1


	//   ....[18]....
        /*01ac*/ 	.word	0x00000680
        /*01b0*/ 	.word	0x000000ff
        /*01b4*/ 	.word	0x00000048
        /*01b8*/ 	.short	0x0100
        /*01ba*/ 	.byte	0x08
	.zero		1


	//   ....[19]....
        /*01bc*/ 	.word	0x00000690
        /*01c0*/ 	.word	0x000000ff
        /*01c4*/ 	.word	0x000000d0
        /*01c8*/ 	.short	0x0100
        /*01ca*/ 	.byte	0x08
	.zero		1


	//   ....[20]....
        /*01cc*/ 	.word	0x000006a0
        /*01d0*/ 	.word	0x000000ff
        /*01d4*/ 	.word	0x00000050
        /*01d8*/ 	.short	0x0100
        /*01da*/ 	.byte	0x08
	.zero		1


	//   ....[21]....
        /*01dc*/ 	.word	0x000006b0
        /*01e0*/ 	.word	0x000000ff
        /*01e4*/ 	.word	0x000000d8
        /*01e8*/ 	.short	0x0100
        /*01ea*/ 	.byte	0x08
	.zero		1


	//   ....[22]....
        /*01ec*/ 	.word	0x000006c0
        /*01f0*/ 	.word	0x000000ff
        /*01f4*/ 	.word	0x00000058
        /*01f8*/ 	.short	0x0100
        /*01fa*/ 	.byte	0x08
	.zero		1


	//   ....[23]....
        /*01fc*/ 	.word	0x000006d0
        /*0200*/ 	.word	0x000000ff
        /*0204*/ 	.word	0x000000e0
        /*0208*/ 	.short	0x0100
        /*020a*/ 	.byte	0x08
	.zero		1


	//   ....[24]....
        /*020c*/ 	.word	0x000006e0
        /*0210*/ 	.word	0x000000ff
        /*0214*/ 	.word	0x00000060
        /*0218*/ 	.short	0x0100
        /*021a*/ 	.byte	0x08
	.zero		1


	//   ....[25]....
        /*021c*/ 	.word	0x000006f0
        /*0220*/ 	.word	0x000000ff
        /*0224*/ 	.word	0x000000e8
        /*0228*/ 	.short	0x0100
        /*022a*/ 	.byte	0x08
	.zero		1


	//   ....[26]....
        /*022c*/ 	.word	0x00000700
        /*0230*/ 	.word	0x000000ff
        /*0234*/ 	.word	0x00000068
        /*0238*/ 	.short	0x0100
        /*023a*/ 	.byte	0x08
	.zero		1


	//   ....[27]....
        /*023c*/ 	.word	0x00000710
        /*0240*/ 	.word	0x000000ff
        /*0244*/ 	.word	0x000000f0
        /*0248*/ 	.short	0x0100
        /*024a*/ 	.byte	0x08
	.zero		1


	//   ....[28]....
        /*024c*/ 	.word	0x00000720
        /*0250*/ 	.word	0x000000ff
        /*0254*/ 	.word	0x00000070
        /*0258*/ 	.short	0x0100
        /*025a*/ 	.byte	0x08
	.zero		1


	//   ....[29]....
        /*025c*/ 	.word	0x00000730
        /*0260*/ 	.word	0x000000ff
        /*0264*/ 	.word	0x000000f8
        /*0268*/ 	.short	0x0100
        /*026a*/ 	.byte	0x08
	.zero		1


	//   ....[30]....
        /*026c*/ 	.word	0x00000740
        /*0270*/ 	.word	0x000000ff
        /*0274*/ 	.word	0x00000078
        /*0278*/ 	.short	0x0100
        /*027a*/ 	.byte	0x08
	.zero		1


	//   ....[31]....
        /*027c*/ 	.word	0x00000750
        /*0280*/ 	.word	0x000000ff
        /*0284*/ 	.word	0x00000100
        /*0288*/ 	.short	0x0100
        /*028a*/ 	.byte	0x08
	.zero		1


	//   ....[32]....
        /*028c*/ 	.word	0x00000760
        /*0290*/ 	.word	0x000000ff
        /*0294*/ 	.word	0x00000080
        /*0298*/ 	.short	0x0100
        /*029a*/ 	.byte	0x08
	.zero		1


	//   ....[33]....
        /*029c*/ 	.word	0x00000770
        /*02a0*/ 	.word	0x000000ff
        /*02a4*/ 	.word	0x00000108
        /*02a8*/ 	.short	0x0100
        /*02aa*/ 	.byte	0x08
	.zero		1


	//   ....[34]....
        /*02ac*/ 	.word	0x000008c0
        /*02b0*/ 	.word	0x000000ff
        /*02b4*/ 	.word	0x00000110
        /*02b8*/ 	.short	0x0100
        /*02ba*/ 	.byte	0x08
	.zero		1


	//   ....[35]....
        /*02bc*/ 	.word	0x000008d0
        /*02c0*/ 	.word	0x000000ff
        /*02c4*/ 	.word	0x00000120
        /*02c8*/ 	.short	0x0100
        /*02ca*/ 	.byte	0x08
	.zero		1


	//   ....[36]....
        /*02cc*/ 	.word	0x000008e0
        /*02d0*/ 	.word	0x000000ff
        /*02d4*/ 	.word	0x00000118
        /*02d8*/ 	.short	0x0100
        /*02da*/ 	.byte	0x08
	.zero		1


	//   ....[37]....
        /*02dc*/ 	.word	0x000008f0
        /*02e0*/ 	.word	0x000000ff
        /*02e4*/ 	.word	0x00000128
        /*02e8*/ 	.short	0x0100
        /*02ea*/ 	.byte	0x08
	.zero		1


	//   ....[38]....
        /*02ec*/ 	.word	0x00000b70
        /*02f0*/ 	.word	0x000000ff
        /*02f4*/ 	.word	0x00000130
        /*02f8*/ 	.short	0x0100
        /*02fa*/ 	.byte	0x08
	.zero		1


	//   ....[39]....
        /*02fc*/ 	.word	0x00000bd0
        /*0300*/ 	.word	0x000000ff
        /*0304*/ 	.word	0x00000138
        /*0308*/ 	.short	0x0100
        /*030a*/ 	.byte	0x08
	.zero		1


	//   ....[40]....
        /*030c*/ 	.word	0x00001a10
        /*0310*/ 	.word	0x000000ff
        /*0314*/ 	.word	0x00000000
        /*0318*/ 	.short	0x010a
        /*031a*/ 	.byte	0x05
	.zero		1


	//   ....[41]....
        /*031c*/ 	.word	0x00001a50
        /*0320*/ 	.word	0x000000ff
        /*0324*/ 	.word	0x00000000
        /*0328*/ 	.short	0x010a
        /*032a*/ 	.byte	0x05
	.zero		1


	//   ....[42]....
        /*032c*/ 	.word	0x00002070
        /*0330*/ 	.word	0x000000ff
        /*0334*/ 	.word	0x00000000
        /*0338*/ 	.short	0x010a
        /*033a*/ 	.byte	0x08
	.zero		1


	//   ....[43]....
        /*033c*/ 	.word	0x000020b0
        /*0340*/ 	.word	0x000000ff
        /*0344*/ 	.word	0x00000000
        /*0348*/ 	.short	0x010a
        /*034a*/ 	.byte	0x08
	.zero		1


	//   ....[44]....
        /*034c*/ 	.word	0x000024f0
        /*0350*/ 	.word	0x000000ff
        /*0354*/ 	.word	0x00000000
        /*0358*/ 	.short	0x0101
        /*035a*/ 	.byte	0x07
	.zero		1


	//   ....[45]....
        /*035c*/ 	.word	0x00002920
        /*0360*/ 	.word	0x000000ff
        /*0364*/ 	.word	0x00000000
        /*0368*/ 	.short	0x0101
        /*036a*/ 	.byte	0x05
	.zero		1


	//   ....[46]....
        /*036c*/ 	.word	0x00003550
        /*0370*/ 	.word	0x0000000e
        /*0374*/ 	.word	0x00000110
        /*0378*/ 	.short	0x010a
        /*037a*/ 	.byte	0x3f
	.zero		1


	//   ....[47]....
        /*037c*/ 	.word	0x000037f0
        /*0380*/ 	.word	0x00000005
        /*0384*/ 	.word	0x00000000
        /*0388*/ 	.short	0x0101
        /*038a*/ 	.byte	0x3f
	.zero		1


	//   ....[48]....
        /*038c*/ 	.word	0x00003ed0
        /*0390*/ 	.word	0x0000000e
        /*0394*/ 	.word	0x00000110
        /*0398*/ 	.short	0x010a
        /*039a*/ 	.byte	0x3f
	.zero		1


	//   ....[49]....
        /*039c*/ 	.word	0x00004110
        /*03a0*/ 	.word	0x00000005
        /*03a4*/ 	.word	0x00000000
        /*03a8*/ 	.short	0x0101
        /*03aa*/ 	.byte	0x3f
	.zero		1


	//   ....[50]....
        /*03ac*/ 	.word	0x000054a0
        /*03b0*/ 	.word	0x000000ff
        /*03b4*/ 	.word	0x00000138
        /*03b8*/ 	.short	0x010a
        /*03ba*/ 	.byte	0x04
	.zero		1


	//   ....[51]....
        /*03bc*/ 	.word	0x000058b0
        /*03c0*/ 	.word	0x000000ff
        /*03c4*/ 	.word	0x00000120
        /*03c8*/ 	.short	0x010a
        /*03ca*/ 	.byte	0x05
	.zero		1


	//   ....[52]....
        /*03cc*/ 	.word	0x000059a0
        /*03d0*/ 	.word	0x000000ff
        /*03d4*/ 	.word	0x00000110
        /*03d8*/ 	.short	0x010b
        /*03da*/ 	.byte	0x05
	.zero		1


	//   ....[53]....
        /*03dc*/ 	.word	0x00005a00
        /*03e0*/ 	.word	0x000000ff
        /*03e4*/ 	.word	0x00000000
        /*03e8*/ 	.short	0x0101
        /*03ea*/ 	.byte	0x04
	.zero		1


	//   ....[54]....
        /*03ec*/ 	.word	0x00005a30
        /*03f0*/ 	.word	0x000000ff
        /*03f4*/ 	.word	0x00000128
        /*03f8*/ 	.short	0x010a
        /*03fa*/ 	.byte	0x05
	.zero		1


	//   ....[55]....
        /*03fc*/ 	.word	0x00005b40
        /*0400*/ 	.word	0x000000ff
        /*0404*/ 	.word	0x00000118
        /*0408*/ 	.short	0x010b
        /*040a*/ 	.byte	0x05
	.zero		1


	//   ....[56]....
        /*040c*/ 	.word	0x00005c30
        /*0410*/ 	.word	0x000000ff
        /*0414*/ 	.word	0x00000000
        /*0418*/ 	.short	0x0101
        /*041a*/ 	.byte	0x04
	.zero		1


	//   ....[57]....
        /*041c*/ 	.word	0x00006280
        /*0420*/ 	.word	0x00000003
        /*0424*/ 	.word	0x00000120
        /*0428*/ 	.short	0x010a
        /*042a*/ 	.byte	0x3f
	.zero		1


	//   ....[58]....
        /*042c*/ 	.word	0x000062d0
        /*0430*/ 	.word	0x00000003
        /*0434*/ 	.word	0x00000128
        /*0438*/ 	.short	0x010a
        /*043a*/ 	.byte	0x3f
	.zero		1


	//   ....[59]....
        /*043c*/ 	.word	0x00006610
        /*0440*/ 	.word	0x00000015
        /*0444*/ 	.word	0x00000088
        /*0448*/ 	.short	0x010a
        /*044a*/ 	.byte	0x3f
	.zero		1


	//   ....[60]....
        /*044c*/ 	.word	0x00006970
        /*0450*/ 	.word	0x00000006
        /*0454*/ 	.word	0x00000138
        /*0458*/ 	.short	0x0101
        /*045a*/ 	.byte	0x3f
	.zero		1


	//   ....[61]....
        /*045c*/ 	.word	0x000070d0
        /*0460*/ 	.word	0x00000007
        /*0464*/ 	.word	0x00000000
        /*0468*/ 	.short	0x010a
        /*046a*/ 	.byte	0x3f
	.zero		1


	//   ....[62]....
        /*046c*/ 	.word	0x00007150
        /*0470*/ 	.word	0x00000009
        /*0474*/ 	.word	0x00000000
        /*0478*/ 	.short	0x010a
        /*047a*/ 	.byte	0x3f
	.zero		1


	//   ....[63]....
        /*047c*/ 	.word	0x000071e0
        /*0480*/ 	.word	0x00000006
        /*0484*/ 	.word	0x00000000
        /*0488*/ 	.short	0x010a
        /*048a*/ 	.byte	0x3f
	.zero		1


	//   ....[64]....
        /*048c*/ 	.word	0x00007270
        /*0490*/ 	.word	0x00000009
        /*0494*/ 	.word	0x00000000
        /*0498*/ 	.short	0x010a
        /*049a*/ 	.byte	0x3f
	.zero		1


	//   ....[65]....
        /*049c*/ 	.word	0x00007300
        /*04a0*/ 	.word	0x00000006
        /*04a4*/ 	.word	0x00000000
        /*04a8*/ 	.short	0x010a
        /*04aa*/ 	.byte	0x3f
	.zero		1


	//   ....[66]....
        /*04ac*/ 	.word	0x00007390
        /*04b0*/ 	.word	0x00000009
        /*04b4*/ 	.word	0x00000000
        /*04b8*/ 	.short	0x010a
        /*04ba*/ 	.byte	0x3f
	.zero		1


	//   ....[67]....
        /*04bc*/ 	.word	0x00007420
        /*04c0*/ 	.word	0x00000006
        /*04c4*/ 	.word	0x00000000
        /*04c8*/ 	.short	0x010a
        /*04ca*/ 	.byte	0x3f
	.zero		1


	//   ....[68]....
        /*04cc*/ 	.word	0x000074b0
        /*04d0*/ 	.word	0x00000009
        /*04d4*/ 	.word	0x00000000
        /*04d8*/ 	.short	0x010a
        /*04da*/ 	.byte	0x3f
	.zero		1


	//   ....[69]....
        /*04dc*/ 	.word	0x00007540
        /*04e0*/ 	.word	0x00000006
        /*04e4*/ 	.word	0x00000000
        /*04e8*/ 	.short	0x010a
        /*04ea*/ 	.byte	0x3f
	.zero		1


	//   ....[70]....
        /*04ec*/ 	.word	0x000075d0
        /*04f0*/ 	.word	0x00000009
        /*04f4*/ 	.word	0x00000000
        /*04f8*/ 	.short	0x010a
        /*04fa*/ 	.byte	0x3f
	.zero		1


	//   ....[71]....
        /*04fc*/ 	.word	0x00007660
        /*0500*/ 	.word	0x00000006
        /*0504*/ 	.word	0x00000000
        /*0508*/ 	.short	0x010a
        /*050a*/ 	.byte	0x3f
	.zero		1


	//   ....[72]....
        /*050c*/ 	.word	0x000076f0
        /*0510*/ 	.word	0x00000009
        /*0514*/ 	.word	0x00000000
        /*0518*/ 	.short	0x010a
        /*051a*/ 	.byte	0x3f
	.zero		1


	//   ....[73]....
        /*051c*/ 	.word	0x00007780
        /*0520*/ 	.word	0x00000006
        /*0524*/ 	.word	0x00000000
        /*0528*/ 	.short	0x010a
        /*052a*/ 	.byte	0x3f
	.zero		1


	//   ....[74]....
        /*052c*/ 	.word	0x00007810
        /*0530*/ 	.word	0x00000009
        /*0534*/ 	.word	0x00000000
        /*0538*/ 	.short	0x010a
        /*053a*/ 	.byte	0x3f
	.zero		1


	//   ....[75]....
        /*053c*/ 	.word	0x000078a0
        /*0540*/ 	.word	0x00000006
        /*0544*/ 	.word	0x00000000
        /*0548*/ 	.short	0x010a
        /*054a*/ 	.byte	0x3f
	.zero		1


	//   ....[76]....
        /*054c*/ 	.word	0x00007930
        /*0550*/ 	.word	0x00000009
        /*0554*/ 	.word	0x00000000
        /*0558*/ 	.short	0x010a
        /*055a*/ 	.byte	0x3f
	.zero		1


	//   ....[77]....
        /*055c*/ 	.word	0x000079c0
        /*0560*/ 	.word	0x00000003
        /*0564*/ 	.word	0x00000000
        /*0568*/ 	.short	0x010a
        /*056a*/ 	.byte	0x3f
	.zero		1


	//   ....[78]....
        /*056c*/ 	.word	0x00007a30
        /*0570*/ 	.word	0x00000003
        /*0574*/ 	.word	0x00000000
        /*0578*/ 	.short	0x010a
        /*057a*/ 	.byte	0x3f
	.zero		1


	//   ....[79]....
        /*057c*/ 	.word	0x00007a90
        /*0580*/ 	.word	0x00000004
        /*0584*/ 	.word	0x00000000
        /*0588*/ 	.short	0x010a
        /*058a*/ 	.byte	0x3f
	.zero		1


	//   ....[80]....
        /*058c*/ 	.word	0x00007ae0
        /*0590*/ 	.word	0x0000000e
        /*0594*/ 	.word	0x00000110
        /*0598*/ 	.short	0x010a
        /*059a*/ 	.byte	0x3f
	.zero		1


	//   ....[81]....
        /*059c*/ 	.word	0x00007b30
        /*05a0*/ 	.word	0x0000000e
        /*05a4*/ 	.word	0x00000110
        /*05a8*/ 	.short	0x010a
        /*05aa*/ 	.byte	0x3f
	.zero		1


	//   ....[82]....
        /*05ac*/ 	.word	0x00007b90
        /*05b0*/ 	.word	0x0000000a
        /*05b4*/ 	.word	0x00000138
        /*05b8*/ 	.short	0x010a
        /*05ba*/ 	.byte	0x3f
	.zero		1


	//   ....[83]....
        /*05bc*/ 	.word	0x00007bf0
        /*05c0*/ 	.word	0x00000005
        /*05c4*/ 	.word	0x00000120
        /*05c8*/ 	.short	0x010a
        /*05ca*/ 	.byte	0x3f
	.zero		1


	//   ....[84]....
        /*05cc*/ 	.word	0x00007c50
        /*05d0*/ 	.word	0x00000005
        /*05d4*/ 	.word	0x00000128
        /*05d8*/ 	.short	0x010a
        /*05da*/ 	.byte	0x3f
	.zero		1


	//   ....[85]....
        /*05dc*/ 	.word	0x00007ca0
        /*05e0*/ 	.word	0x00000003
        /*05e4*/ 	.word	0x00000120
        /*05e8*/ 	.short	0x010a
        /*05ea*/ 	.byte	0x3f
	.zero		1


	//   ....[86]....
        /*05ec*/ 	.word	0x00007d70
        /*05f0*/ 	.word	0x00000015
        /*05f4*/ 	.word	0x00000088
        /*05f8*/ 	.short	0x010a
        /*05fa*/ 	.byte	0x3f
	.zero		1


	//   ....[87]....
        /*05fc*/ 	.word	0x00007e40
        /*0600*/ 	.word	0x00000007
        /*0604*/ 	.word	0x00000000
        /*0608*/ 	.short	0x010a
        /*060a*/ 	.byte	0x3f
	.zero		1


	//   ....[88]....
        /*060c*/ 	.word	0x00007e90
        /*0610*/ 	.word	0x00000009
        /*0614*/ 	.word	0x00000000
        /*0618*/ 	.short	0x010a
        /*061a*/ 	.byte	0x3f
	.zero		1


	//   ....[89]....
        /*061c*/ 	.word	0x00007ee0
        /*0620*/ 	.word	0x00000006
        /*0624*/ 	.word	0x00000000
        /*0628*/ 	.short	0x010a
        /*062a*/ 	.byte	0x3f
	.zero		1


	//   ....[90]....
        /*062c*/ 	.word	0x00007f30
        /*0630*/ 	.word	0x00000009
        /*0634*/ 	.word	0x00000000
        /*0638*/ 	.short	0x010a
        /*063a*/ 	.byte	0x3f
	.zero		1


	//   ....[91]....
        /*063c*/ 	.word	0x00007f80
        /*0640*/ 	.word	0x00000006
        /*0644*/ 	.word	0x00000000
        /*0648*/ 	.short	0x010a
        /*064a*/ 	.byte	0x3f
	.zero		1


	//   ....[92]....
        /*064c*/ 	.word	0x00007fd0
        /*0650*/ 	.word	0x00000009
        /*0654*/ 	.word	0x00000000
        /*0658*/ 	.short	0x010a
        /*065a*/ 	.byte	0x3f
	.zero		1


	//   ....[93]....
        /*065c*/ 	.word	0x00008020
        /*0660*/ 	.word	0x00000006
        /*0664*/ 	.word	0x00000000
        /*0668*/ 	.short	0x010a
        /*066a*/ 	.byte	0x3f
	.zero		1


	//   ....[94]....
        /*066c*/ 	.word	0x00008070
        /*0670*/ 	.word	0x00000009
        /*0674*/ 	.word	0x00000000
        /*0678*/ 	.short	0x010a
        /*067a*/ 	.byte	0x3f
	.zero		1


	//   ....[95]....
        /*067c*/ 	.word	0x000080c0
        /*0680*/ 	.word	0x00000006
        /*0684*/ 	.word	0x00000000
        /*0688*/ 	.short	0x010a
        /*068a*/ 	.byte	0x3f
	.zero		1


	//   ....[96]....
        /*068c*/ 	.word	0x00008110
        /*0690*/ 	.word	0x00000009
        /*0694*/ 	.word	0x00000000
        /*0698*/ 	.short	0x010a
        /*069a*/ 	.byte	0x3f
	.zero		1


	//   ....[97]....
        /*069c*/ 	.word	0x00008160
        /*06a0*/ 	.word	0x00000006
        /*06a4*/ 	.word	0x00000000
        /*06a8*/ 	.short	0x010a
        /*06aa*/ 	.byte	0x3f
	.zero		1


	//   ....[98]....
        /*06ac*/ 	.word	0x000081b0
        /*06b0*/ 	.word	0x00000009
        /*06b4*/ 	.word	0x00000000
        /*06b8*/ 	.short	0x010a
        /*06ba*/ 	.byte	0x3f
	.zero		1


	//   ....[99]....
        /*06bc*/ 	.word	0x00008200
        /*06c0*/ 	.word	0x00000006
        /*06c4*/ 	.word	0x00000000
        /*06c8*/ 	.short	0x010a
        /*06ca*/ 	.byte	0x3f
	.zero		1


	//   ....[100]....
        /*06cc*/ 	.word	0x00008250
        /*06d0*/ 	.word	0x00000009
        /*06d4*/ 	.word	0x00000000
        /*06d8*/ 	.short	0x010a
        /*06da*/ 	.byte	0x3f
	.zero		1


	//   ....[101]....
        /*06dc*/ 	.word	0x000082a0
        /*06e0*/ 	.word	0x00000006
        /*06e4*/ 	.word	0x00000000
        /*06e8*/ 	.short	0x010a
        /*06ea*/ 	.byte	0x3f
	.zero		1


	//   ....[102]....
        /*06ec*/ 	.word	0x000082f0
        /*06f0*/ 	.word	0x00000009
        /*06f4*/ 	.word	0x00000000
        /*06f8*/ 	.short	0x010a
        /*06fa*/ 	.byte	0x3f
	.zero		1


	//----- nvinfo : EIATTR_NUM_MBARRIERS
	.align		4
.L_35:
        /*06fc*/ 	.byte	0x03, 0x38
        /*06fe*/ 	.short	0x0028


	//----- nvinfo : EIATTR_EXIT_INSTR_OFFSETS
	.align		4
        /*0700*/ 	.byte	0x04, 0x1c
        /*0702*/ 	.short	(.L_37 - .L_36)


	//   ....[0]....
.L_36:
        /*0704*/ 	.word	0x00000c70


	//   ....[1]....
        /*0708*/ 	.word	0x00001490


	//   ....[2]....
        /*070c*/ 	.word	0x00004dd0


	//   ....[3]....
        /*0710*/ 	.word	0x00005400


	//   ....[4]....
        /*0714*/ 	.word	0x00005430


	//   ....[5]....
        /*0718*/ 	.word	0x00006320


	//   ....[6]....
        /*071c*/ 	.word	0x00007a10


	//----- nvinfo : EIATTR_MAX_THREADS
	.align		4
.L_37:
        /*0720*/ 	.byte	0x04, 0x05
        /*0722*/ 	.short	(.L_39 - .L_38)
.L_38:
        /*0724*/ 	.word	0x00000180
        /*0728*/ 	.word	0x00000001
        /*072c*/ 	.word	0x00000001


	//----- nvinfo : EIATTR_CRS_STACK_SIZE
	.align		4
.L_39:
        /*0730*/ 	.byte	0x04, 0x1e
        /*0732*/ 	.short	(.L_41 - .L_40)
.L_40:
        /*0734*/ 	.word	0x00000000


	//----- nvinfo : EIATTR_CBANK_PARAM_SIZE
	.align		4
.L_41:
        /*0738*/ 	.byte	0x03, 0x19
        /*073a*/ 	.short	0x0770


	//----- nvinfo : EIATTR_PARAM_CBANK
	.align		4
        /*073c*/ 	.byte	0x04, 0x0a
        /*073e*/ 	.short	(.L_43 - .L_42)
	.align		4
.L_42:
        /*0740*/ 	.word	index@(.nv.constant0._ZN7cutlass13device_kernelINS_4gemm6kernel13GemmUniversalIN4cute5tupleIJiiiiEEENS1_10collective13CollectiveMmaINS1_37MainloopSm90TmaGmmaWarpSpecializedFP8ILi17ENS5_IJNS4_1CILi1EEESB_SB_EEENS1_35KernelTmaWarpSpecializedCooperativeEEENS5_IJNSA_ILi128EEENSA_ILi64EEESG_EEENS_12float_e4m3_tENS5_IJlSB_lEEESI_SJ_NS4_8TiledMMAINS4_8MMA_AtomIJNS4_4SM904GMMA30MMA_64x64x32_F32E4M3E4M3_SS_TNILNSN_7ScaleInE1ELSP_1EEEEEENS4_6LayoutINS5_IJNSA_ILi2EEESB_SB_EEENS5_IJSB_NSA_ILi0EEESV_EEEEENS5_IJNS4_10UnderscoreESY_SY_EEEEENS4_13SM90_TMA_LOADENS4_14ComposedLayoutINS4_7SwizzleILi2ELi4ELi3EEENS4_18smem_ptr_flag_bitsILi8EEENSS_INS5_IJNSA_ILi8EEESG_EEENS5_IJSG_SB_EEEEEEEvNS4_8identityES11_S1B_vS1C_EENS_8epilogue10collective18CollectiveEpilogueINS1E_22Sm90TmaWarpSpecializedILi2ELi2ELi16ELb0ELb0EEEJSH_NS5_IJSF_NSA_ILi32EEEEEESI_SJ_SI_SJ_NS1E_6fusion15FusionCallbacksIS1I_NS1L_23LinCombPerRowBiasEltActINS1E_6thread4ReLuESI_fSI_SI_fLi16ELNS_15FloatRoundStyleE2EEESH_S1K_JEEES11_NS12_INS13_ILi1ELi4ELi3EEES16_NSS_INS5_IJS17_S1J_EEENS5_IJS1J_SB_EEEEEEENS4_39AutoVectorizingCopyWithAssumedAlignmentILi128EEENS4_14SM90_TMA_STOREES1X_S1Z_NS4_9Copy_AtomIJNS4_17SM90_U32x4_STSM_NENS_6half_tEEEEvEEEvvEEEEvNT_6ParamsE)
        /*0744*/ 	.short	0x0210
        /*0746*/ 	.short	0x0770


	//----- nvinfo : EIATTR_SW_WAR
	.align		4
.L_43:
        /*0748*/ 	.byte	0x04, 0x36
        /*074a*/ 	.short	(.L_45 - .L_44)
.L_44:
        /*074c*/ 	.word	0x00000008
.L_45:


//--------------------- .nv.callgraph             --------------------------
	.section	.nv.callgraph,"",@"SHT_CUDA_CALLGRAPH"
	.align	4
	.sectionentsize	8
	.align		4
        /*0000*/ 	.word	0x00000000
	.align		4
        /*0004*/ 	.word	0xffffffff
	.align		4
        /*0008*/ 	.word	index@(_ZN7cutlass13device_kernelINS_4gemm6kernel13GemmUniversalIN4cute5tupleIJiiiiEEENS1_10collective13CollectiveMmaINS1_37MainloopSm90TmaGmmaWarpSpecializedFP8ILi17ENS5_IJNS4_1CILi1EEESB_SB_EEENS1_35KernelTmaWarpSpecializedCooperativeEEENS5_IJNSA_ILi128EEENSA_ILi64EEESG_EEENS_12float_e4m3_tENS5_IJlSB_lEEESI_SJ_NS4_8TiledMMAINS4_8MMA_AtomIJNS4_4SM904GMMA30MMA_64x64x32_F32E4M3E4M3_SS_TNILNSN_7ScaleInE1ELSP_1EEEEEENS4_6LayoutINS5_IJNSA_ILi2EEESB_SB_EEENS5_IJSB_NSA_ILi0EEESV_EEEEENS5_IJNS4_10UnderscoreESY_SY_EEEEENS4_13SM90_TMA_LOADENS4_14ComposedLayoutINS4_7SwizzleILi2ELi4ELi3EEENS4_18smem_ptr_flag_bitsILi8EEENSS_INS5_IJNSA_ILi8EEESG_EEENS5_IJSG_SB_EEEEEEEvNS4_8identityES11_S1B_vS1C_EENS_8epilogue10collective18CollectiveEpilogueINS1E_22Sm90TmaWarpSpecializedILi2ELi2ELi16ELb0ELb0EEEJSH_NS5_IJSF_NSA_ILi32EEEEEESI_SJ_SI_SJ_NS1E_6fusion15FusionCallbacksIS1I_NS1L_23LinCombPerRowBiasEltActINS1E_6thread4ReLuESI_fSI_SI_fLi16ELNS_15FloatRoundStyleE2EEESH_S1K_JEEES11_NS12_INS13_ILi1ELi4ELi3EEES16_NSS_INS5_IJS17_S1J_EEENS5_IJS1J_SB_EEEEEEENS4_39AutoVectorizingCopyWithAssumedAlignmentILi128EEENS4_14SM90_TMA_STOREES1X_S1Z_NS4_9Copy_AtomIJNS4_17SM90_U32x4_STSM_NENS_6half_tEEEEvEEEvvEEEEvNT_6ParamsE)
	.align		4
        /*000c*/ 	.word	index@(__assertfail)
	.align		4
        /*0010*/ 	.word	0x00000000
	.align		4
        /*0014*/ 	.word	0xfffffffe
	.align		4
        /*0018*/ 	.word	0x00000000
	.align		4
        /*001c*/ 	.word	0xfffffffd
	.align		4
        /*0020*/ 	.word	0x00000000
	.align		4
        /*0024*/ 	.word	0xfffffffc


//--------------------- .nv.constant4             --------------------------
	.section	.nv.constant4,"a",@progbits
	.align	8
	.align		8
.nv.constant4:
        /*0000*/ 	.dword	__assertfail
	.align		8
        /*0008*/ 	.dword	__unnamed_1
	.align		8
        /*0010*/ 	.dword	_ZN39_INTERNAL_e2b76c04_4_k_cu_8d6d4b59_29004cuda3std3__45__cpo5beginE
	.align		8
        /*0018*/ 	.dword	_ZN39_INTERNAL_e2b76c04_4_k_cu_8d6d4b59_29004cuda3std3__45__cpo3endE
	.align		8
        /*0020*/ 	.dword	_ZN39_INTERNAL_e2b76c04_4_k_cu_8d6d4b59_29004cuda3std3__45__cpo6cbeginE
	.align		8
        /*0028*/ 	.dword	_ZN39_INTERNAL_e2b76c04_4_k_cu_8d6d4b59_29004cuda3std3__45__cpo4cendE
	.align		8
        /*0030*/ 	.dword	_ZN39_INTERNAL_e2b76c04_4_k_cu_8d6d4b59_29004cuda3std3__441_GLOBAL__N__e2b76c04_4_k_cu_8d6d4b59_29006ignoreE
	.align		8
        /*0038*/ 	.dword	_ZN39_INTERNAL_e2b76c04_4_k_cu_8d6d4b59_29004cuda3std3__419piecewise_constructE
	.align		8
        /*0040*/ 	.dword	_ZN39_INTERNAL_e2b76c04_4_k_cu_8d6d4b59_29004cuda3std3__48in_placeE
	.align		8
        /*0048*/ 	.dword	_ZN39_INTERNAL_e2b76c04_4_k_cu_8d6d4b59_29004cuda3std6ranges3__45__cpo4swapE
	.align		8
        /*0050*/ 	.dword	_ZN39_INTERNAL_e2b76c04_4_k_cu_8d6d4b59_29004cuda3std6ranges3__45__cpo9iter_moveE
	.align		8
        /*0058*/ 	.dword	_ZN39_INTERNAL_e2b76c04_4_k_cu_8d6d4b59_29004cute7productE
	.align		8
        /*0060*/ 	.dword	_ZN39_INTERNAL_e2b76c04_4_k_cu_8d6d4b59_29004cute1_E
	.align		8
        /*0068*/ 	.dword	$str$24
	.align		8
        /*0070*/ 	.dword	$str$25


//--------------------- .text._ZN7cutlass13device_kernelINS_4gemm6kernel13GemmUniversalIN4cute5tupleIJiiiiEEENS1_10collective13CollectiveMmaINS1_37MainloopSm90TmaGmmaWarpSpecializedFP8ILi17ENS5_IJNS4_1CILi1EEESB_SB_EEENS1_35KernelTmaWarpSpecializedCooperativeEEENS5_IJNSA_ILi128EEENSA_ILi64EEESG_EEENS_12float_e4m3_tENS5_IJlSB_lEEESI_SJ_NS4_8TiledMMAINS4_8MMA_AtomIJNS4_4SM904GMMA30MMA_64x64x32_F32E4M3E4M3_SS_TNILNSN_7ScaleInE1ELSP_1EEEEEENS4_6LayoutINS5_IJNSA_ILi2EEESB_SB_EEENS5_IJSB_NSA_ILi0EEESV_EEEEENS5_IJNS4_10UnderscoreESY_SY_EEEEENS4_13SM90_TMA_LOADENS4_14ComposedLayoutINS4_7SwizzleILi2ELi4ELi3EEENS4_18smem_ptr_flag_bitsILi8EEENSS_INS5_IJNSA_ILi8EEESG_EEENS5_IJSG_SB_EEEEEEEvNS4_8identityES11_S1B_vS1C_EENS_8epilogue10collective18CollectiveEpilogueINS1E_22Sm90TmaWarpSpecializedILi2ELi2ELi16ELb0ELb0EEEJSH_NS5_IJSF_NSA_ILi32EEEEEESI_SJ_SI_SJ_NS1E_6fusion15FusionCallbacksIS1I_NS1L_23LinCombPerRowBiasEltActINS1E_6thread4ReLuESI_fSI_SI_fLi16ELNS_15FloatRoundStyleE2EEESH_S1K_JEEES11_NS12_INS13_ILi1ELi4ELi3EEES16_NSS_INS5_IJS17_S1J_EEENS5_IJS1J_SB_EEEEEEENS4_39AutoVectorizingCopyWithAssumedAlignmentILi128EEENS4_14SM90_TMA_STOREES1X_S1Z_NS4_9Copy_AtomIJNS4_17SM90_U32x4_STSM_NENS_6half_tEEEEvEEEvvEEEEvNT_6ParamsE --------------------------
	.section	.text._ZN7cutlass13device_kernelINS_4gemm6kernel13GemmUniversalIN4cute5tupleIJiiiiEEENS1_10collective13CollectiveMmaINS1_37MainloopSm90TmaGmmaWarpSpecializedFP8ILi17ENS5_IJNS4_1CILi1EEESB_SB_EEENS1_35KernelTmaWarpSpecializedCooperativeEEENS5_IJNSA_ILi128EEENSA_ILi64EEESG_EEENS_12float_e4m3_tENS5_IJlSB_lEEESI_SJ_NS4_8TiledMMAINS4_8MMA_AtomIJNS4_4SM904GMMA30MMA_64x64x32_F32E4M3E4M3_SS_TNILNSN_7ScaleInE1ELSP_1EEEEEENS4_6LayoutINS5_IJNSA_ILi2EEESB_SB_EEENS5_IJSB_NSA_ILi0EEESV_EEEEENS5_IJNS4_10UnderscoreESY_SY_EEEEENS4_13SM90_TMA_LOADENS4_14ComposedLayoutINS4_7SwizzleILi2ELi4ELi3EEENS4_18smem_ptr_flag_bitsILi8EEENSS_INS5_IJNSA_ILi8EEESG_EEENS5_IJSG_SB_EEEEEEEvNS4_8identityES11_S1B_vS1C_EENS_8epilogue10collective18CollectiveEpilogueINS1E_22Sm90TmaWarpSpecializedILi2ELi2ELi16ELb0ELb0EEEJSH_NS5_IJSF_NSA_ILi32EEEEEESI_SJ_SI_SJ_NS1E_6fusion15FusionCallbacksIS1I_NS1L_23LinCombPerRowBiasEltActINS1E_6thread4ReLuESI_fSI_SI_fLi16ELNS_15FloatRoundStyleE2EEESH_S1K_JEEES11_NS12_INS13_ILi1ELi4ELi3EEES16_NSS_INS5_IJS17_S1J_EEENS5_IJS1J_SB_EEEEEEENS4_39AutoVectorizingCopyWithAssumedAlignmentILi128EEENS4_14SM90_TMA_STOREES1X_S1Z_NS4_9Copy_AtomIJNS4_17SM90_U32x4_STSM_NENS_6half_tEEEEvEEEvvEEEEvNT_6ParamsE,"ax",@progbits
	.align	128
.text._ZN7cutlass13device_kernelINS_4gemm6kernel13GemmUniversalIN4cute5tupleIJiiiiEEENS1_10collective13CollectiveMmaINS1_37MainloopSm90TmaGmmaWarpSpecializedFP8ILi17ENS5_IJNS4_1CILi1EEESB_SB_EEENS1_35KernelTmaWarpSpecializedCooperativeEEENS5_IJNSA_ILi128EEENSA_ILi64EEESG_EEENS_12float_e4m3_tENS5_IJlSB_lEEESI_SJ_NS4_8TiledMMAINS4_8MMA_AtomIJNS4_4SM904GMMA30MMA_64x64x32_F32E4M3E4M3_SS_TNILNSN_7ScaleInE1ELSP_1EEEEEENS4_6LayoutINS5_IJNSA_ILi2EEESB_SB_EEENS5_IJSB_NSA_ILi0EEESV_EEEEENS5_IJNS4_10UnderscoreESY_SY_EEEEENS4_13SM90_TMA_LOADENS4_14ComposedLayoutINS4_7SwizzleILi2ELi4ELi3EEENS4_18smem_ptr_flag_bitsILi8EEENSS_INS5_IJNSA_ILi8EEESG_EEENS5_IJSG_SB_EEEEEEEvNS4_8identityES11_S1B_vS1C_EENS_8epilogue10collective18CollectiveEpilogueINS1E_22Sm90TmaWarpSpecializedILi2ELi2ELi16ELb0ELb0EEEJSH_NS5_IJSF_NSA_ILi32EEEEEESI_SJ_SI_SJ_NS1E_6fusion15FusionCallbacksIS1I_NS1L_23LinCombPerRowBiasEltActINS1E_6thread4ReLuESI_fSI_SI_fLi16ELNS_15FloatRoundStyleE2EEESH_S1K_JEEES11_NS12_INS13_ILi1ELi4ELi3EEES16_NSS_INS5_IJS17_S1J_EEENS5_IJS1J_SB_EEEEEEENS4_39AutoVectorizingCopyWithAssumedAlignmentILi128EEENS4_14SM90_TMA_STOREES1X_S1Z_NS4_9Copy_AtomIJNS4_17SM90_U32x4_STSM_NENS_6half_tEEEEvEEEvvEEEEvNT_6ParamsE:
        .type           _ZN7cutlass13device_kernelINS_4gemm6kernel13GemmUniversalIN4cute5tupleIJiiiiEEENS1_10collective13CollectiveMmaINS1_37MainloopSm90TmaGmmaWarpSpecializedFP8ILi17ENS5_IJNS4_1CILi1EEESB_SB_EEENS1_35KernelTmaWarpSpecializedCooperativeEEENS5_IJNSA_ILi128EEENSA_ILi64EEESG_EEENS_12float_e4m3_tENS5_IJlSB_lEEESI_SJ_NS4_8TiledMMAINS4_8MMA_AtomIJNS4_4SM904GMMA30MMA_64x64x32_F32E4M3E4M3_SS_TNILNSN_7ScaleInE1ELSP_1EEEEEENS4_6LayoutINS5_IJNSA_ILi2EEESB_SB_EEENS5_IJSB_NSA_ILi0EEESV_EEEEENS5_IJNS4_10UnderscoreESY_SY_EEEEENS4_13SM90_TMA_LOADENS4_14ComposedLayoutINS4_7SwizzleILi2ELi4ELi3EEENS4_18smem_ptr_flag_bitsILi8EEENSS_INS5_IJNSA_ILi8EEESG_EEENS5_IJSG_SB_EEEEEEEvNS4_8identityES11_S1B_vS1C_EENS_8epilogue10collective18CollectiveEpilogueINS1E_22Sm90TmaWarpSpecializedILi2ELi2ELi16ELb0ELb0EEEJSH_NS5_IJSF_NSA_ILi32EEEEEESI_SJ_SI_SJ_NS1E_6fusion15FusionCallbacksIS1I_NS1L_23LinCombPerRowBiasEltActINS1E_6thread4ReLuESI_fSI_SI_fLi16ELNS_15FloatRoundStyleE2EEESH_S1K_JEEES11_NS12_INS13_ILi1ELi4ELi3EEES16_NSS_INS5_IJS17_S1J_EEENS5_IJS1J_SB_EEEEEEENS4_39AutoVectorizingCopyWithAssumedAlignmentILi128EEENS4_14SM90_TMA_STOREES1X_S1Z_NS4_9Copy_AtomIJNS4_17SM90_U32x4_STSM_NENS_6half_tEEEEvEEEvvEEEEvNT_6ParamsE,@function
        .size           _ZN7cutlass13device_kernelINS_4gemm6kernel13GemmUniversalIN4cute5tupleIJiiiiEEENS1_10collective13CollectiveMmaINS1_37MainloopSm90TmaGmmaWarpSpecializedFP8ILi17ENS5_IJNS4_1CILi1EEESB_SB_EEENS1_35KernelTmaWarpSpecializedCooperativeEEENS5_IJNSA_ILi128EEENSA_ILi64EEESG_EEENS_12float_e4m3_tENS5_IJlSB_lEEESI_SJ_NS4_8TiledMMAINS4_8MMA_AtomIJNS4_4SM904GMMA30MMA_64x64x32_F32E4M3E4M3_SS_TNILNSN_7ScaleInE1ELSP_1EEEEEENS4_6LayoutINS5_IJNSA_ILi2EEESB_SB_EEENS5_IJSB_NSA_ILi0EEESV_EEEEENS5_IJNS4_10UnderscoreESY_SY_EEEEENS4_13SM90_TMA_LOADENS4_14ComposedLayoutINS4_7SwizzleILi2ELi4ELi3EEENS4_18smem_ptr_flag_bitsILi8EEENSS_INS5_IJNSA_ILi8EEESG_EEENS5_IJSG_SB_EEEEEEEvNS4_8identityES11_S1B_vS1C_EENS_8epilogue10collective18CollectiveEpilogueINS1E_22Sm90TmaWarpSpecializedILi2ELi2ELi16ELb0ELb0EEEJSH_NS5_IJSF_NSA_ILi32EEEEEESI_SJ_SI_SJ_NS1E_6fusion15FusionCallbacksIS1I_NS1L_23LinCombPerRowBiasEltActINS1E_6thread4ReLuESI_fSI_SI_fLi16ELNS_15FloatRoundStyleE2EEESH_S1K_JEEES11_NS12_INS13_ILi1ELi4ELi3EEES16_NSS_INS5_IJS17_S1J_EEENS5_IJS1J_SB_EEEEEEENS4_39AutoVectorizingCopyWithAssumedAlignmentILi128EEENS4_14SM90_TMA_STOREES1X_S1Z_NS4_9Copy_AtomIJNS4_17SM90_U32x4_STSM_NENS_6half_tEEEEvEEEvvEEEEvNT_6ParamsE,(.L_x_172 - _ZN7cutlass13device_kernelINS_4gemm6kernel13GemmUniversalIN4cute5tupleIJiiiiEEENS1_10collective13CollectiveMmaINS1_37MainloopSm90TmaGmmaWarpSpecializedFP8ILi17ENS5_IJNS4_1CILi1EEESB_SB_EEENS1_35KernelTmaWarpSpecializedCooperativeEEENS5_IJNSA_ILi128EEENSA_ILi64EEESG_EEENS_12float_e4m3_tENS5_IJlSB_lEEESI_SJ_NS4_8TiledMMAINS4_8MMA_AtomIJNS4_4SM904GMMA30MMA_64x64x32_F32E4M3E4M3_SS_TNILNSN_7ScaleInE1ELSP_1EEEEEENS4_6LayoutINS5_IJNSA_ILi2EEESB_SB_EEENS5_IJSB_NSA_ILi0EEESV_EEEEENS5_IJNS4_10UnderscoreESY_SY_EEEEENS4_13SM90_TMA_LOADENS4_14ComposedLayoutINS4_7SwizzleILi2ELi4ELi3EEENS4_18smem_ptr_flag_bitsILi8EEENSS_INS5_IJNSA_ILi8EEESG_EEENS5_IJSG_SB_EEEEEEEvNS4_8identityES11_S1B_vS1C_EENS_8epilogue10collective18CollectiveEpilogueINS1E_22Sm90TmaWarpSpecializedILi2ELi2ELi16ELb0ELb0EEEJSH_NS5_IJSF_NSA_ILi32EEEEEESI_SJ_SI_SJ_NS1E_6fusion15FusionCallbacksIS1I_NS1L_23LinCombPerRowBiasEltActINS1E_6thread4ReLuESI_fSI_SI_fLi16ELNS_15FloatRoundStyleE2EEESH_S1K_JEEES11_NS12_INS13_ILi1ELi4ELi3EEES16_NSS_INS5_IJS17_S1J_EEENS5_IJS1J_SB_EEEEEEENS4_39AutoVectorizingCopyWithAssumedAlignmentILi128EEENS4_14SM90_TMA_STOREES1X_S1Z_NS4_9Copy_AtomIJNS4_17SM90_U32x4_STSM_NENS_6half_tEEEEvEEEvvEEEEvNT_6ParamsE)
        .other          _ZN7cutlass13device_kernelINS_4gemm6kernel13GemmUniversalIN4cute5tupleIJiiiiEEENS1_10collective13CollectiveMmaINS1_37MainloopSm90TmaGmmaWarpSpecializedFP8ILi17ENS5_IJNS4_1CILi1EEESB_SB_EEENS1_35KernelTmaWarpSpecializedCooperativeEEENS5_IJNSA_ILi128EEENSA_ILi64EEESG_EEENS_12float_e4m3_tENS5_IJlSB_lEEESI_SJ_NS4_8TiledMMAINS4_8MMA_AtomIJNS4_4SM904GMMA30MMA_64x64x32_F32E4M3E4M3_SS_TNILNSN_7ScaleInE1ELSP_1EEEEEENS4_6LayoutINS5_IJNSA_ILi2EEESB_SB_EEENS5_IJSB_NSA_ILi0EEESV_EEEEENS5_IJNS4_10UnderscoreESY_SY_EEEEENS4_13SM90_TMA_LOADENS4_14ComposedLayoutINS4_7SwizzleILi2ELi4ELi3EEENS4_18smem_ptr_flag_bitsILi8EEENSS_INS5_IJNSA_ILi8EEESG_EEENS5_IJSG_SB_EEEEEEEvNS4_8identityES11_S1B_vS1C_EENS_8epilogue10collective18CollectiveEpilogueINS1E_22Sm90TmaWarpSpecializedILi2ELi2ELi16ELb0ELb0EEEJSH_NS5_IJSF_NSA_ILi32EEEEEESI_SJ_SI_SJ_NS1E_6fusion15FusionCallbacksIS1I_NS1L_23LinCombPerRowBiasEltActINS1E_6thread4ReLuESI_fSI_SI_fLi16ELNS_15FloatRoundStyleE2EEESH_S1K_JEEES11_NS12_INS13_ILi1ELi4ELi3EEES16_NSS_INS5_IJS17_S1J_EEENS5_IJS1J_SB_EEEEEEENS4_39AutoVectorizingCopyWithAssumedAlignmentILi128EEENS4_14SM90_TMA_STOREES1X_S1Z_NS4_9Copy_AtomIJNS4_17SM90_U32x4_STSM_NENS_6half_tEEEEvEEEvvEEEEvNT_6ParamsE,@"STO_CUDA_ENTRY STV_DEFAULT"
_ZN7cutlass13device_kernelINS_4gemm6kernel13GemmUniversalIN4cute5tupleIJiiiiEEENS1_10collective13CollectiveMmaINS1_37MainloopSm90TmaGmmaWarpSpecializedFP8ILi17ENS5_IJNS4_1CILi1EEESB_SB_EEENS1_35KernelTmaWarpSpecializedCooperativeEEENS5_IJNSA_ILi128EEENSA_ILi64EEESG_EEENS_12float_e4m3_tENS5_IJlSB_lEEESI_SJ_NS4_8TiledMMAINS4_8MMA_AtomIJNS4_4SM904GMMA30MMA_64x64x32_F32E4M3E4M3_SS_TNILNSN_7ScaleInE1ELSP_1EEEEEENS4_6LayoutINS5_IJNSA_ILi2EEESB_SB_EEENS5_IJSB_NSA_ILi0EEESV_EEEEENS5_IJNS4_10UnderscoreESY_SY_EEEEENS4_13SM90_TMA_LOADENS4_14ComposedLayoutINS4_7SwizzleILi2ELi4ELi3EEENS4_18smem_ptr_flag_bitsILi8EEENSS_INS5_IJNSA_ILi8EEESG_EEENS5_IJSG_SB_EEEEEEEvNS4_8identityES11_S1B_vS1C_EENS_8epilogue10collective18CollectiveEpilogueINS1E_22Sm90TmaWarpSpecializedILi2ELi2ELi16ELb0ELb0EEEJSH_NS5_IJSF_NSA_ILi32EEEEEESI_SJ_SI_SJ_NS1E_6fusion15FusionCallbacksIS1I_NS1L_23LinCombPerRowBiasEltActINS1E_6thread4ReLuESI_fSI_SI_fLi16ELNS_15FloatRoundStyleE2EEESH_S1K_JEEES11_NS12_INS13_ILi1ELi4ELi3EEES16_NSS_INS5_IJS17_S1J_EEENS5_IJS1J_SB_EEEEEEENS4_39AutoVectorizingCopyWithAssumedAlignmentILi128EEENS4_14SM90_TMA_STOREES1X_S1Z_NS4_9Copy_AtomIJNS4_17SM90_U32x4_STSM_NENS_6half_tEEEEvEEEvvEEEEvNT_6ParamsE:
[----:B------:R-:W1:Y:S01]  /*0000*/  LDC R1, c[0x0][0x28] ;  /* 0x00000a00ff017b82 */ /* 0x000e620000000800 */
[----:B------:R-:W2:Y:S07]  /*0010*/  S2R R18, SR_TID.X ;  /* 0x0000000000127919 */ /* 0x000eae0000002100 */
[----:B------:R-:W3:Y:S01]  /*0020*/  LDC.64 R8, c[0x0][0x588] ;  /* 0x00016200ff087b82 */ /* 0x000ee20000000a00 */
[----:B------:R-:W-:Y:S01]  /*0030*/  ELECT P0, URZ, PT ;  /* 0x00000000003f782f */ /* 0x000fe20003800000 */
[----:B------:R-:W-:Y:S01]  /*0040*/  BSSY B0, `(.L_x_0) ;  /* 0x0000016000007945 */ /* 0x000fe20003800000 */
[----:B--2---:R-:W-:-:S02]  /*0050*/  SHF.R.U32.HI R0, RZ, 0x5, R18 ;  /* 0x00000005ff007819 */ /* 0x004fc40000011612 */
[----:B------:R-:W-:-:S03]  /*0060*/  SHF.R.U32.HI R4, RZ, 0x7, R18 ;  /* 0x00000007ff047819 */ /* 0x000fc60000011612 */
[----:B------:R-:W2:Y:S04]  /*0070*/  SHFL.IDX PT, R3, R0, RZ, 0x1f ;  /* 0x00001fff00037589 */ /* 0x000ea800000e0000 */
[----:B------:R4:W1:Y:S01]  /*0080*/  SHFL.IDX PT, R6, R4, RZ, 0x1f ;  /* 0x00001fff04067589 */ /* 0x00086200000e0000 */
[----:B--2---:R-:W-:Y:S02]  /*0090*/  ISETP.NE.OR P0, PT, R3, RZ, !P0 ;  /* 0x000000ff0300720c */ /* 0x004fe40004705670 */
[----:B------:R-:W-:-:S11]  /*00a0*/  SHF.R.S32.HI R2, RZ, 0x1f, R3 ;  /* 0x0000001fff027819 */ /* 0x000fd60000011403 */
[----:B-1-34-:R-:W-:Y:S05]  /*00b0*/  @P0 BRA `(.L_x_1) ;  /* 0x0000000000380947 */ /* 0x01afea0003800000 */
[----:B------:R-:W-:Y:S02]  /*00c0*/  ULDC.64 UR4, c[0x0][0x198] ;  /* 0x0000660000047ab9 */ /* 0x000fe40000000a00 */
[----:B------:R-:W-:Y:S02]  /*00d0*/  UIADD3 UR6, UP0, UR4, 0xf0, URZ ;  /* 0x000000f004067890 */ /* 0x000fe4000ff1e03f */
[----:B------:R-:W-:Y:S02]  /*00e0*/  UIADD3 UR8, UP1, UR4, 0x1f0, URZ ;  /* 0x000001f004087890 */ /* 0x000fe4000ff3e03f */
[----:B------:R-:W-:Y:S02]  /*00f0*/  UIADD3 UR10, UP2, UR4, 0x3f0, URZ ;  /* 0x000003f0040a7890 */ /* 0x000fe4000ff5e03f */
[----:B------:R-:W-:Y:S02]  /*0100*/  UIADD3 UR4, UP3, UR4, 0x4f0, URZ ;  /* 0x000004f004047890 */ /* 0x000fe4000ff7e03f */
[----:B------:R-:W-:-:S02]  /*0110*/  UIADD3.X UR7, URZ, UR5, URZ, UP0, !UPT ;  /* 0x000000053f077290 */ /* 0x000fc400087fe43f */
[----:B------:R-:W-:Y:S02]  /*0120*/  UIADD3.X UR9, URZ, UR5, URZ, UP1, !UPT ;  /* 0x000000053f097290 */ /* 0x000fe40008ffe43f */
[----:B------:R-:W-:Y:S02]  /*0130*/  UIADD3.X UR11, URZ, UR5, URZ, UP2, !UPT ;  /* 0x000000053f0b7290 */ /* 0x000fe400097fe43f */
[----:B------:R-:W-:-:S03]  /*0140*/  UIADD3.X UR5, URZ, UR5, URZ, UP3, !UPT ;  /* 0x000000053f057290 */ /* 0x000fc60009ffe43f */
[----:B------:R1:W-:Y:S02]  /*0150*/  UTMACCTL.PF [UR6] ;  /* 0x00000000060079b9 */ /* 0x0003e40008040000 */
[----:B------:R1:W-:Y:S02]  /*0160*/  UTMACCTL.PF [UR8] ;  /* 0x00000000080079b9 */ /* 0x0003e40008040000 */
[----:B------:R1:W-:Y:S02]  /*0170*/  UTMACCTL.PF [UR10] ;  /* 0x000000000a0079b9 */ /* 0x0003e40008040000 */
[----:B------:R1:W-:Y:S02]  /*0180*/  UTMACCTL.PF [UR4] ;  /* 0x00000000040079b9 */ /* 0x0003e40008040000 */
[----:B-1----:R-:W-:Y:S01]  /*0190*/  NOP ;  /* 0x0000000000007918 */ /* 0x002fe20000000000 */
.L_x_1:
[----:B------:R-:W-:Y:S05]  /*01a0*/  BSYNC B0 ;  /* 0x0000000000007941 */ /* 0x000fea0003800000 */
.L_x_0:
[----:B------:R-:W-:Y:S01]  /*01b0*/  ULDC.64 UR4, c[0x0][0x590] ;  /* 0x0001640000047ab9 */ /* 0x000fe20000000a00 */
[----:B------:R-:W-:Y:S01]  /*01c0*/  LEA.HI R2, R2, R3, RZ, 0x2 ;  /* 0x0000000302027211 */ /* 0x000fe200078f10ff */
[----:B------:R-:W-:Y:S01]  /*01d0*/  ULDC.64 UR38, c[0x0][0x208] ;  /* 0x0000820000267ab9 */ /* 0x000fe20000000a00 */
[----:B------:R-:W-:Y:S01]  /*01e0*/  ISETP.NE.U32.AND P2, PT, RZ, UR4, PT ;  /* 0x00000004ff007c0c */ /* 0x000fe2000bf45070 */
[----:B------:R-:W-:Y:S01]  /*01f0*/  IMAD.MOV.U32 R4, RZ, RZ, R8 ;  /* 0x000000ffff047224 */ /* 0x000fe200078e0008 */
[----:B------:R-:W-:Y:S01]  /*0200*/  LOP3.LUT R2, R2, 0xfffffffc, RZ, 0xc0, !PT ;  /* 0xfffffffc02027812 */ /* 0x000fe200078ec0ff */
[----:B------:R-:W-:Y:S01]  /*0210*/  IMAD.MOV.U32 R5, RZ, RZ, R9 ;  /* 0x000000ffff057224 */ /* 0x000fe200078e0009 */
[----:B------:R-:W-:-:S03]  /*0220*/  ISETP.NE.AND.EX P3, PT, RZ, UR5, PT, P2 ;  /* 0x00000005ff007c0c */ /* 0x000fc6000bf65320 */
[--C-:B------:R-:W-:Y:S01]  /*0230*/  IMAD.IADD R3, R3, 0x1, -R2.reuse ;  /* 0x0000000103037824 */ /* 0x100fe200078e0a02 */
[----:B------:R-:W-:-:S09]  /*0240*/  PRMT R2, RZ, 0x7610, R2 ;  /* 0x00007610ff027816 */ /* 0x000fd20000000002 */
[----:B------:R-:W-:Y:S05]  /*0250*/  @P3 BRA `(.L_x_2) ;  /* 0x0000000000303947 */ /* 0x000fea0003800000 */
[----:B------:R-:W-:Y:S02]  /*0260*/  ULDC.64 UR6, c[0x0][0x588] ;  /* 0x0001620000067ab9 */ /* 0x000fe40000000a00 */
[----:B------:R-:W-:-:S04]  /*0270*/  ISETP.NE.U32.AND P0, PT, RZ, UR6, PT ;  /* 0x00000006ff007c0c */ /* 0x000fc8000bf05070 */
[----:B------:R-:W-:-:S13]  /*0280*/  ISETP.NE.AND.EX P0, PT, RZ, UR7, PT, P0 ;  /* 0x00000007ff007c0c */ /* 0x000fda000bf05300 */
[----:B------:R-:W-:Y:S05]  /*0290*/  @!P0 BRA `(.L_x_3) ;  /* 0x0000000000108947 */ /* 0x000fea0003800000 */
[----:B------:R-:W2:Y:S02]  /*02a0*/  LDG.E R2, desc[UR38][R4.64] ;  /* 0x0000002604027981 */ /* 0x000ea4000c1e1900 */
[----:B--2---:R-:W-:Y:S01]  /*02b0*/  FSETP.NEU.AND P1, PT, R2, RZ, PT ;  /* 0x000000ff0200720b */ /* 0x004fe20003f2d000 */
[----:B------:R-:W-:Y:S01]  /*02c0*/  IMAD.MOV.U32 R2, RZ, RZ, 0x1 ;  /* 0x00000001ff027424 */ /* 0x000fe200078e00ff */
[----:B------:R-:W-:Y:S11]  /*02d0*/  BRA `(.L_x_2) ;  /* 0x0000000000107947 */ /* 0x000ff60003800000 */
.L_x_3:
[----:B------:R-:W-:Y:S01]  /*02e0*/  ULDC UR6, c[0x0][0x580] ;  /* 0x0001600000067ab9 */ /* 0x000fe20000000800 */
[----:B------:R-:W-:Y:S01]  /*02f0*/  IMAD.MOV.U32 R2, RZ, RZ, 0x1 ;  /* 0x00000001ff027424 */ /* 0x000fe200078e00ff */
[----:B------:R-:W-:Y:S02]  /*0300*/  FSETP.NEU.AND P1, PT, RZ, UR6, PT ;  /* 0x00000006ff007c0b */ /* 0x000fe4000bf2d000 */
[----:B------:R-:W-:-:S11]  /*0310*/  CS2R R4, SRZ ;  /* 0x0000000000047805 */ /* 0x000fd6000001ff00 */
.L_x_2:
[----:B------:R-:W-:Y:S02]  /*0320*/  ISETP.NE.U32.AND P4, PT, R4, RZ, PT ;  /* 0x000000ff0400720c */ /* 0x000fe40003f85070 */
[----:B------:R-:W-:Y:S02]  /*0330*/  ISETP.NE.AND.EX P5, PT, RZ, UR5, PT, P2 ;  /* 0x00000005ff007c0c */ /* 0x000fe4000bfa5320 */
[----:B------:R-:W-:Y:S02]  /*0340*/  ISETP.NE.AND.EX P2, PT, R5, RZ, PT, P4 ;  /* 0x000000ff0500720c */ /* 0x000fe40003f45340 */
[----:B------:R-:W-:-:S11]  /*0350*/  PLOP3.LUT P0, PT, PT, PT, PT, 0x8, 0x0 ;  /* 0x000000000000781c */ /* 0x000fd60003f0e170 */
[----:B------:R-:W-:Y:S05]  /*0360*/  @P2 BRA P5, `(.L_x_4) ;  /* 0x0000000000342947 */ /* 0x000fea0002800000 */
[----:B------:R-:W-:-:S04]  /*0370*/  ISETP.NE.U32.AND P0, PT, RZ, UR4, PT ;  /* 0x00000004ff007c0c */ /* 0x000fc8000bf05070 */
[----:B------:R-:W-:-:S13]  /*0380*/  ISETP.NE.AND.EX P0, PT, RZ, UR5, PT, P0 ;  /* 0x00000005ff007c0c */ /* 0x000fda000bf05300 */
[----:B------:R-:W-:Y:S05]  /*0390*/  @!P0 BRA `(.L_x_5) ;  /* 0x0000000000248947 */ /* 0x000fea0003800000 */
[----:B------:R-:W-:Y:S02]  /*03a0*/  PRMT R2, R2, 0x9910, RZ ;  /* 0x0000991002027816 */ /* 0x000fe400000000ff */
[----:B------:R-:W-:Y:S02]  /*03b0*/  ISETP.NE.U32.AND P0, PT, R4, RZ, PT ;  /* 0x000000ff0400720c */ /* 0x000fe40003f05070 */
[----:B------:R-:W-:Y:S02]  /*03c0*/  ISETP.NE.AND P2, PT, R2, RZ, PT ;  /* 0x000000ff0200720c */ /* 0x000fe40003f45270 */
[----:B------:R-:W-:Y:S02]  /*03d0*/  ISETP.NE.AND.EX P0, PT, R5, RZ, PT, P0 ;  /* 0x000000ff0500720c */ /* 0x000fe40003f05300 */
[----:B------:R-:W-:-:S09]  /*03e0*/  SEL R2, RZ, 0xffffffff, P1 ;  /* 0xffffffffff027807 */ /* 0x000fd20000800000 */
[----:B------:R-:W-:-:S04]  /*03f0*/  @!P2 SEL R2, RZ, 0xffffffff, P0 ;  /* 0xffffffffff02a807 */ /* 0x000fc80000000000 */
[----:B------:R-:W-:-:S04]  /*0400*/  LOP3.LUT R2, R2, 0x1, RZ, 0xc0, !PT ;  /* 0x0000000102027812 */ /* 0x000fc800078ec0ff */
[----:B------:R-:W-:Y:S01]  /*0410*/  ISETP.EQ.U32.AND P0, PT, R2, 0x1, PT ;  /* 0x000000010200780c */ /* 0x000fe20003f02070 */
[----:B------:R-:W-:-:S12]  /*0420*/  BRA `(.L_x_4) ;  /* 0x0000000000047947 */ /* 0x000fd80003800000 */
.L_x_5:
[----:B------:R-:W-:-:S13]  /*0430*/  PLOP3.LUT P0, PT, P1, PT, PT, 0x8, 0x0 ;  /* 0x000000000000781c */ /* 0x000fda0000f0e170 */
.L_x_4:
[----:B------:R-:W1:Y:S02]  /*0440*/  SHFL.IDX PT, R2, R0, RZ, 0x1f ;  /* 0x00001fff00027589 */ /* 0x000e6400000e0000 */
[----:B-1----:R-:W-:-:S13]  /*0450*/  ISETP.NE.AND P1, PT, R2, RZ, PT ;  /* 0x000000ff0200720c */ /* 0x002fda0003f25270 */
[----:B------:R-:W-:Y:S05]  /*0460*/  @P1 BRA `(.L_x_6) ;  /* 0x0000000000cc1947 */ /* 0x000fea0003800000 */
[----:B------:R-:W-:Y:S01]  /*0470*/  ELECT P1, URZ, PT ;  /* 0x00000000003f782f */ /* 0x000fe20003820000 */
[----:B------:R-:W-:-:S12]  /*0480*/  BSSY B0, `(.L_x_6) ;  /* 0x0000031000007945 */ /* 0x000fd80003800000 */
[----:B------:R-:W-:Y:S05]  /*0490*/  @!P1 BRA `(.L_x_7) ;  /* 0x0000000000bc9947 */ /* 0x000fea0003800000 */
[----:B------:R-:W1:Y:S01]  /*04a0*/  S2UR UR8, SR_CgaCtaId ;  /* 0x00000000000879c3 */ /* 0x000e620000008800 */
[----:B------:R-:W-:Y:S01]  /*04b0*/  UMOV UR4, 0x400 ;  /* 0x0000040000047882 */ /* 0x000fe20000000000 */
[----:B------:R-:W-:Y:S01]  /*04c0*/  UMOV UR5, 0x1 ;  /* 0x0000000100057882 */ /* 0x000fe20000000000 */
[----:B------:R-:W-:Y:S02]  /*04d0*/  UMOV UR6, 0x100 ;  /* 0x0000010000067882 */ /* 0x000fe40000000000 */
[----:B------:R-:W-:-:S04]  /*04e0*/  UIADD3 UR6, -UR6, 0x100000, URZ ;  /* 0x0010000006067890 */ /* 0x000fc8000fffe13f */
[----:B------:R-:W-:Y:S02]  /*04f0*/  USHF.L.U32 UR7, UR6, 0xb, URZ ;  /* 0x0000000b06077899 */ /* 0x000fe4000800063f */
[----:B------:R-:W-:Y:S02]  /*0500*/  USHF.L.U32 UR6, UR6, 0x1, URZ ;  /* 0x0000000106067899 */ /* 0x000fe4000800063f */
[----:B-1----:R-:W-:Y:S02]  /*0510*/  ULEA UR8, UR8, UR4, 0x18 ;  /* 0x0000000408087291 */ /* 0x002fe4000f8ec03f */
[----:B------:R-:W-:-:S04]  /*0520*/  UIADD3 UR4, -UR5, 0x100000, URZ ;  /* 0x0010000005047890 */ /* 0x000fc8000fffe13f */
[----:B------:R-:W-:Y:S02]  /*0530*/  USHF.L.U32 UR5, UR4, 0xb, URZ ;  /* 0x0000000b04057899 */ /* 0x000fe4000800063f */
[----:B------:R-:W-:Y:S01]  /*0540*/  USHF.L.U32 UR4, UR4, 0x1, URZ ;  /* 0x0000000104047899 */ /* 0x000fe2000800063f */
[----:B------:R-:W1:Y:S11]  /*0550*/  FENCE.VIEW.ASYNC.S ;  /* 0x00000000000073c6 */ /* 0x000e760000000000 */
[----:B-1----:R1:W2:Y:S01]  /*0560*/  SYNCS.EXCH.64 URZ, [UR8], UR4 ;  /* 0x00000004083f75b2 */ /* 0x0022a20008000100 */
[----:B------:R1:W3:Y:S01]  /*0570*/  SYNCS.EXCH.64 URZ, [UR8+0x88], UR6 ;  /* 0x00008806083f75b2 */ /* 0x0002e20008000100 */
[----:B------:R1:W4:Y:S01]  /*0580*/  SYNCS.EXCH.64 URZ, [UR8+0x8], UR4 ;  /* 0x00000804083f75b2 */ /* 0x0003220008000100 */
[----:B------:R1:W1:Y:S01]  /*0590*/  SYNCS.EXCH.64 URZ, [UR8+0x90], UR6 ;  /* 0x00009006083f75b2 */ /* 0x0002620008000100 */
        /* <DEDUP_REMOVED lines=30> */
[----:B--234-:R-:W-:Y:S01]  /*0780*/  NOP ;  /* 0x0000000000007918 */ /* 0x01cfe20000000000 */
.L_x_7:
[----:B-1----:R-:W-:Y:S05]  /*0790*/  BSYNC B0 ;  /* 0x0000000000007941 */ /* 0x002fea0003800000 */
.L_x_6:
[----:B------:R-:W1:Y:S01]  /*07a0*/  SHFL.IDX PT, R4, R0, RZ, 0x1f ;  /* 0x00001fff00047589 */ /* 0x000e6200000e0000 */
[----:B------:R-:W2:Y:S01]  /*07b0*/  LDC R2, c[0x0][0x904] ;  /* 0x00024100ff027b82 */ /* 0x000ea20000000800 */
[----:B------:R-:W-:Y:S01]  /*07c0*/  NOP ;  /* 0x0000000000007918 */ /* 0x000fe20000000000 */
[----:B-1----:R-:W-:-:S13]  /*07d0*/  ISETP.NE.AND P1, PT, R4, RZ, PT ;  /* 0x000000ff0400720c */ /* 0x002fda0003f25270 */
[----:B------:R-:W-:Y:S05]  /*07e0*/  @P1 BRA `(.L_x_8) ;  /* 0x0000000000481947 */ /* 0x000fea0003800000 */
[----:B------:R-:W1:Y:S01]  /*07f0*/  S2UR UR5, SR_CgaCtaId ;  /* 0x00000000000579c3 */ /* 0x000e620000008800 */
[----:B------:R-:W-:Y:S01]  /*0800*/  UMOV UR4, 0x400 ;  /* 0x0000040000047882 */ /* 0x000fe20000000000 */
[----:B------:R-:W-:Y:S01]  /*0810*/  UMOV UR6, 0x20 ;  /* 0x0000002000067882 */ /* 0x000fe20000000000 */
[----:B------:R-:W-:Y:S01]  /*0820*/  UMOV UR7, 0x100 ;  /* 0x0000010000077882 */ /* 0x000fe20000000000 */
[----:B------:R-:W-:Y:S01]  /*0830*/  ELECT P1, URZ, PT ;  /* 0x00000000003f782f */ /* 0x000fe20003820000 */
[----:B-1----:R-:W-:Y:S02]  /*0840*/  ULEA UR8, UR5, UR4, 0x18 ;  /* 0x0000000405087291 */ /* 0x002fe4000f8ec03f */
[----:B------:R-:W-:-:S04]  /*0850*/  UIADD3 UR4, -UR6, 0x100000, URZ ;  /* 0x0010000006047890 */ /* 0x000fc8000fffe13f */
[----:B------:R-:W-:Y:S02]  /*0860*/  USHF.L.U32 UR5, UR4, 0xb, URZ ;  /* 0x0000000b04057899 */ /* 0x000fe4000800063f */
[----:B------:R-:W-:Y:S02]  /*0870*/  USHF.L.U32 UR4, UR4, 0x1, URZ ;  /* 0x0000000104047899 */ /* 0x000fe4000800063f */
[----:B------:R-:W-:-:S04]  /*0880*/  UIADD3 UR6, -UR7, 0x100000, URZ ;  /* 0x0010000007067890 */ /* 0x000fc8000fffe13f */
[----:B------:R-:W-:Y:S02]  /*0890*/  USHF.L.U32 UR7, UR6, 0xb, URZ ;  /* 0x0000000b06077899 */ /* 0x000fe4000800063f */
[----:B------:R-:W-:Y:S01]  /*08a0*/  USHF.L.U32 UR6, UR6, 0x1, URZ ;  /* 0x0000000106067899 */ /* 0x000fe2000800063f */
[----:B------:R-:W1:Y:S03]  /*08b0*/  FENCE.VIEW.ASYNC.S ;  /* 0x00000000000073c6 */ /* 0x000e660000000000 */
[----:B-1----:R1:W3:Y:S08]  /*08c0*/  SYNCS.EXCH.64 URZ, [UR8+0x110], UR4 ;  /* 0x00011004083f75b2 */ /* 0x0022f00008000100 */
[----:B------:R1:W4:Y:S01]  /*08d0*/  SYNCS.EXCH.64 URZ, [UR8+0x120], UR6 ;  /* 0x00012006083f75b2 */ /* 0x0003220008000100 */
[----:B------:R1:W1:Y:S01]  /*08e0*/  SYNCS.EXCH.64 URZ, [UR8+0x118], UR4 ;  /* 0x00011804083f75b2 */ /* 0x0002620008000100 */
[----:B------:R1:W1:Y:S01]  /*08f0*/  SYNCS.EXCH.64 URZ, [UR8+0x128], UR6 ;  /* 0x00012806083f75b2 */ /* 0x0002620008000100 */
[----:B------:R-:W-:Y:S01]  /*0900*/  NOP ;  /* 0x0000000000007918 */ /* 0x000fe20000000000 */
.L_x_8:
[----:B------:R-:W5:Y:S01]  /*0910*/  SHFL.IDX PT, R0, R0, RZ, 0x1f ;  /* 0x00001fff00007589 */ /* 0x000f6200000e0000 */
[----:B------:R-:W-:Y:S01]  /*0920*/  ELECT P1, URZ, PT ;  /* 0x00000000003f782f */ /* 0x000fe20003820000 */
[----:B------:R-:W3:Y:S01]  /*0930*/  S2UR UR43, SR_CgaCtaId ;  /* 0x00000000002b79c3 */ /* 0x000ee20000008800 */
[----:B--2---:R-:W-:Y:S01]  /*0940*/  ISETP.NE.AND P6, PT, R2, 0x1, PT ;  /* 0x000000010200780c */ /* 0x004fe20003fc5270 */
[----:B------:R-:W2:Y:S01]  /*0950*/  S2R R7, SR_CTAID.Y ;  /* 0x0000000000077919 */ /* 0x000ea20000002600 */
[----:B-1----:R-:W-:Y:S01]  /*0960*/  UMOV UR4, 0x20 ;  /* 0x0000002000047882 */ /* 0x002fe20000000000 */
[----:B------:R-:W-:Y:S01]  /*0970*/  ISETP.NE.AND P4, PT, R3, RZ, PT ;  /* 0x000000ff0300720c */ /* 0x000fe20003f85270 */
[----:B------:R-:W-:Y:S01]  /*0980*/  NOP ;  /* 0x0000000000007918 */ /* 0x000fe20000000000 */
[----:B------:R-:W1:Y:S01]  /*0990*/  S2R R10, SR_CTAID.X ;  /* 0x00000000000a7919 */ /* 0x000e620000002500 */
[----:B------:R-:W-:Y:S01]  /*09a0*/  P2R R4, PR, RZ, 0x40 ;  /* 0x00000040ff047803 */ /* 0x000fe20000000000 */
[----:B------:R-:W-:-:S06]  /*09b0*/  IMAD.MOV.U32 R11, RZ, RZ, RZ ;  /* 0x000000ffff0b7224 */ /* 0x000fcc00078e00ff */
[----:B------:R-:W1:Y:S01]  /*09c0*/  @P6 LDC R17, c[0x0][0x10] ;  /* 0x00000400ff116b82 */ /* 0x000e620000000800 */
[----:B------:R-:W-:Y:S01]  /*09d0*/  @P6 IMAD.MOV.U32 R5, RZ, RZ, RZ ;  /* 0x000000ffff056224 */ /* 0x000fe200078e00ff */
[----:B-----5:R-:W-:-:S06]  /*09e0*/  ISETP.NE.OR P2, PT, R0, RZ, !P1 ;  /* 0x000000ff0000720c */ /* 0x020fcc0004f45670 */
[----:B------:R-:W5:Y:S01]  /*09f0*/  @!P6 LDC R12, c[0x0][0xc] ;  /* 0x00000300ff0ceb82 */ /* 0x000f620000000800 */
[----:B------:R-:W-:-:S04]  /*0a00*/  ISETP.EQ.OR P1, PT, R3, 0x3, !P4 ;  /* 0x000000030300780c */ /* 0x000fc80006722670 */
[----:B------:R-:W-:-:S04]  /*0a10*/  ISETP.EQ.AND P1, PT, R6, RZ, P1 ;  /* 0x000000ff0600720c */ /* 0x000fc80000f22270 */
[----:B------:R-:W-:Y:S01]  /*0a20*/  SEL R19, RZ, 0x1, !P1 ;  /* 0x00000001ff137807 */ /* 0x000fe20004800000 */
[----:B--2---:R-:W-:Y:S01]  /*0a30*/  @P6 IMAD.MOV.U32 R4, RZ, RZ, R7 ;  /* 0x000000ffff046224 */ /* 0x004fe200078e0007 */
[----:B------:R-:W-:Y:S01]  /*0a40*/  VOTEU.ALL UP0, P2 ;  /* 0x00000000003f7886 */ /* 0x000fe20001000000 */
[----:B------:R-:W-:Y:S02]  /*0a50*/  VOTEU.ALL UP1, P2 ;  /* 0x00000000003f7886 */ /* 0x000fe40001020000 */
[----:B-1----:R-:W-:Y:S02]  /*0a60*/  @P6 IMAD.WIDE.U32 R16, R10, R17, R4 ;  /* 0x000000110a106225 */ /* 0x002fe400078e0004 */
[----:B------:R-:W-:Y:S01]  /*0a70*/  @!UP0 UMOV UR6, 0x400 ;  /* 0x0000040000068882 */ /* 0x000fe20000000000 */
[----:B------:R-:W-:-:S04]  /*0a80*/  @!UP0 UIADD3 UR4, -UR4, 0x100000, URZ ;  /* 0x0010000004048890 */ /* 0x000fc8000fffe13f */
[----:B------:R-:W-:Y:S02]  /*0a90*/  @!UP0 USHF.L.U32 UR5, UR4, 0xb, URZ ;  /* 0x0000000b04058899 */ /* 0x000fe4000800063f */
[----:B------:R-:W-:Y:S01]  /*0aa0*/  @!UP0 USHF.L.U32 UR4, UR4, 0x1, URZ ;  /* 0x0000000104048899 */ /* 0x000fe2000800063f */
[----:B------:R-:W-:Y:S01]  /*0ab0*/  @P6 IMAD.MOV.U32 R5, RZ, RZ, RZ ;  /* 0x000000ffff056224 */ /* 0x000fe200078e00ff */
[----:B---3--:R-:W-:Y:S01]  /*0ac0*/  @!UP0 ULEA UR8, UR43, UR6, 0x18 ;  /* 0x000000062b088291 */ /* 0x008fe2000f8ec03f */
[----:B------:R-:W-:Y:S01]  /*0ad0*/  VOTEU.ALL UP0, P2 ;  /* 0x00000000003f7886 */ /* 0x000fe20001000000 */
[C---:B------:R-:W-:Y:S01]  /*0ae0*/  ISETP.NE.AND P2, PT, R6.reuse, RZ, PT ;  /* 0x000000ff0600720c */ /* 0x040fe20003f45270 */
[----:B------:R-:W-:Y:S01]  /*0af0*/  ULDC UR6, c[0x0][0xc] ;  /* 0x0000030000067ab9 */ /* 0x000fe20000000800 */
[----:B------:R-:W-:Y:S01]  /*0b00*/  ULDC UR7, c[0x0][0x10] ;  /* 0x0000040000077ab9 */ /* 0x000fe20000000800 */
[----:B------:R-:W-:Y:S01]  /*0b10*/  VIADD R6, R6, 0xffffffff ;  /* 0xffffffff06067836 */ /* 0x000fe20000000000 */
[----:B------:R-:W-:Y:S01]  /*0b20*/  ISETP.EQ.AND P5, PT, R3, 0x2, !P2 ;  /* 0x000000020300780c */ /* 0x000fe200057a2270 */
[----:B------:R-:W-:-:S02]  /*0b30*/  @P6 IMAD.IADD R17, R17, 0x1, R5 ;  /* 0x0000000111116824 */ /* 0x000fc400078e0205 */
[----:B-----5:R-:W-:Y:S01]  /*0b40*/  @!P6 IMAD.WIDE.U32 R4, R12, R7, R10 ;  /* 0x000000070c04e225 */ /* 0x020fe200078e000a */
[----:B------:R-:W-:Y:S01]  /*0b50*/  ISETP.GE.U32.AND P1, PT, R6, 0x2, PT ;  /* 0x000000020600780c */ /* 0x000fe20003f26070 */
[----:B------:R-:W1:Y:S02]  /*0b60*/  FENCE.VIEW.ASYNC.S ;  /* 0x00000000000073c6 */ /* 0x000e640000000000 */
[----:B-1----:R-:W4:Y:S01]  /*0b70*/  @!UP0 SYNCS.EXCH.64 URZ, [UR8+0x130], UR4 ;  /* 0x00013004083f85b2 */ /* 0x002f220008000100 */
[----:B------:R-:W-:Y:S01]  /*0b80*/  SEL R0, RZ, 0x1, !P5 ;  /* 0x00000001ff007807 */ /* 0x000fe20006800000 */
[----:B------:R-:W-:Y:S01]  /*0b90*/  @!P6 IMAD.MOV.U32 R16, RZ, RZ, R4 ;  /* 0x000000ffff10e224 */ /* 0x000fe200078e0004 */
[----:B------:R-:W-:Y:S01]  /*0ba0*/  SEL R19, R19, 0x2, P1 ;  /* 0x0000000213137807 */ /* 0x000fe20000800000 */
[----:B------:R-:W-:Y:S01]  /*0bb0*/  @!P6 IMAD.MOV.U32 R17, RZ, RZ, R5 ;  /* 0x000000ffff11e224 */ /* 0x000fe200078e0005 */
[----:B------:R-:W-:Y:S01]  /*0bc0*/  SEL R0, R0, 0x2, P1 ;  /* 0x0000000200007807 */ /* 0x000fe20000800000 */
[----:B------:R1:W4:Y:S01]  /*0bd0*/  @!UP1 SYNCS.EXCH.64 URZ, [UR8+0x138], UR4 ;  /* 0x00013804083f95b2 */ /* 0x0003220008000100 */
[----:B------:R-:W-:Y:S01]  /*0be0*/  NOP ;  /* 0x0000000000007918 */ /* 0x000fe20000000000 */
[----:B-1----:R-:W-:-:S03]  /*0bf0*/  UIMAD.WIDE.U32 UR4, UR6, UR7, URZ ;  /* 0x00000007060472a5 */ /* 0x002fc6000f8e003f */
[----:B------:R-:W-:Y:S02]  /*0c00*/  ULDC UR6, c[0x0][0x14] ;  /* 0x0000050000067ab9 */ /* 0x000fe40000000800 */
[----:B------:R-:W-:Y:S02]  /*0c10*/  UIMAD.WIDE.U32 UR36, UR4, UR6, URZ ;  /* 0x00000006042472a5 */ /* 0x000fe4000f8e003f */
[----:B------:R-:W-:-:S04]  /*0c20*/  UIMAD UR42, UR5, UR6, URZ ;  /* 0x00000006052a72a4 */ /* 0x000fc8000f8e023f */
[----:B------:R-:W-:Y:S01]  /*0c30*/  UIADD3 UR42, UR37, UR42, URZ ;  /* 0x0000002a252a7290 */ /* 0x000fe2000fffe03f */
[----:B----4-:R-:W-:Y:S06]  /*0c40*/  BAR.SYNC.DEFER_BLOCKING 0x0 ;  /* 0x0000000000007b1d */ /* 0x010fec0000010000 */
[----:B------:R-:W-:Y:S05]  /*0c50*/  @!P2 BRA `(.L_x_9) ;  /* 0x000000400060a947 */ /* 0x000fea0003800000 */
[----:B------:R-:W-:-:S13]  /*0c60*/  ISETP.GT.U32.AND P0, PT, R6, 0x1, PT ;  /* 0x000000010600780c */ /* 0x000fda0003f04070 */
[----:B------:R-:W-:Y:S05]  /*0c70*/  @P0 EXIT ;  /* 0x000000000000094d */ /* 0x000fea0003800000 */
[----:B------:R-:W-:Y:S01]  /*0c80*/  ULDC.64 UR4, c[0x0][0x8f8] ;  /* 0x00023e0000047ab9 */ /* 0x000fe20000000a00 */
[----:B------:R-:W-:Y:S01]  /*0c90*/  UMOV UR47, 0xffffffff ;  /* 0xffffffff002f7882 */ /* 0x000fe20000000000 */
[----:B------:R-:W-:Y:S01]  /*0ca0*/  ISETP.GE.U32.AND P0, PT, R16, UR4, PT ;  /* 0x0000000410007c0c */ /* 0x000fe2000bf06070 */
[----:B------:R-:W-:Y:S01]  /*0cb0*/  IMAD.MOV.U32 R88, RZ, RZ, -0x1 ;  /* 0xffffffffff587424 */ /* 0x000fe200078e00ff */
[----:B------:R-:W-:Y:S01]  /*0cc0*/  PRMT R22, RZ, 0x7610, R22 ;  /* 0x00007610ff167816 */ /* 0x000fe20000000016 */
[----:B------:R-:W-:Y:S01]  /*0cd0*/  IMAD.MOV.U32 R89, RZ, RZ, -0x1 ;  /* 0xffffffffff597424 */ /* 0x000fe200078e00ff */
[----:B------:R-:W-:Y:S02]  /*0ce0*/  ISETP.GE.U32.AND.EX P0, PT, R17, UR5, PT, P0 ;  /* 0x0000000511007c0c */ /* 0x000fe4000bf06100 */
[----:B------:R-:W-:-:S11]  /*0cf0*/  PRMT R3, RZ, 0x7610, R3 ;  /* 0x00007610ff037816 */ /* 0x000fd60000000003 */
[----:B------:R-:W-:Y:S05]  /*0d00*/  @P0 BRA `(.L_x_10) ;  /* 0x00000004005c0947 */ /* 0x000fea0003800000 */
[----:B------:R-:W1:Y:S01]  /*0d10*/  LDC.64 R20, c[0x0][0x8d0] ;  /* 0x00023400ff147b82 */ /* 0x000e620000000a00 */
[----:B------:R-:W-:Y:S02]  /*0d20*/  IMAD.MOV.U32 R4, RZ, RZ, R16 ;  /* 0x000000ffff047224 */ /* 0x000fe400078e0010 */
[----:B------:R-:W-:-:S05]  /*0d30*/  IMAD.MOV.U32 R5, RZ, RZ, R17 ;  /* 0x000000ffff057224 */ /* 0x000fca00078e0011 */
[----:B------:R-:W2:Y:S08]  /*0d40*/  LDC R6, c[0x0][0x8d8] ;  /* 0x00023600ff067b82 */ /* 0x000eb00000000800 */
[----:B------:R-:W3:Y:S01]  /*0d50*/  LDC.64 R24, c[0x0][0x8c8] ;  /* 0x00023200ff187b82 */ /* 0x000ee20000000a00 */
[----:B-1----:R-:W-:-:S04]  /*0d60*/  ISETP.NE.U32.AND P0, PT, R20, RZ, PT ;  /* 0x000000ff1400720c */ /* 0x002fc80003f05070 */
[----:B------:R-:W-:-:S13]  /*0d70*/  ISETP.NE.AND.EX P0, PT, R21, RZ, PT, P0 ;  /* 0x000000ff1500720c */ /* 0x000fda0003f05300 */
[----:B--23--:R-:W-:Y:S05]  /*0d80*/  @!P0 BRA `(.L_x_11) ;  /* 0x0000000000288947 */ /* 0x00cfea0003800000 */
[----:B------:R-:W1:Y:S02]  /*0d90*/  LDC R3, c[0x0][0x8dc] ;  /* 0x00023700ff037b82 */ /* 0x000e640000000800 */
[----:B-1----:R-:W-:-:S05]  /*0da0*/  IADD3 R3, P0, R16, R3, RZ ;  /* 0x0000000310037210 */ /* 0x002fca0007f1e0ff */
[----:B------:R-:W-:-:S04]  /*0db0*/  IMAD.X R15, RZ, RZ, R17, P0 ;  /* 0x000000ffff0f7224 */ /* 0x000fc800000e0611 */
[----:B------:R-:W-:-:S04]  /*0dc0*/  IMAD.WIDE.U32 R4, R15, R20, RZ ;  /* 0x000000140f047225 */ /* 0x000fc800078e00ff */
[----:B------:R-:W-:-:S04]  /*0dd0*/  IMAD.WIDE.U32 R8, P0, R3, R21, R4 ;  /* 0x0000001503087225 */ /* 0x000fc80007800004 */
[----:B------:R-:W-:-:S04]  /*0de0*/  IMAD.WIDE.U32 R4, R3, R20, RZ ;  /* 0x0000001403047225 */ /* 0x000fc800078e00ff */
[----:B------:R-:W-:Y:S01]  /*0df0*/  IMAD.X R13, RZ, RZ, RZ, P0 ;  /* 0x000000ffff0d7224 */ /* 0x000fe200000e06ff */
[----:B------:R-:W-:Y:S01]  /*0e00*/  IADD3 RZ, P0, R5, R8, RZ ;  /* 0x0000000805ff7210 */ /* 0x000fe20007f1e0ff */
[----:B------:R-:W-:-:S04]  /*0e10*/  IMAD.MOV.U32 R12, RZ, RZ, R9 ;  /* 0x000000ffff0c7224 */ /* 0x000fc800078e0009 */
[----:B------:R-:W-:-:S08]  /*0e20*/  IMAD.WIDE.U32.X R4, R15, R21, R12, P0 ;  /* 0x000000150f047225 */ /* 0x000fd000000e040c */
.L_x_11:
[-CC-:B------:R-:W-:Y:S01]  /*0e30*/  SHF.R.U64 R30, R4, R6.reuse, R5.reuse ;  /* 0x00000006041e7219 */ /* 0x180fe20000001205 */
[----:B------:R-:W1:Y:S01]  /*0e40*/  LDC.64 R26, c[0x0][0x8e8] ;  /* 0x00023a00ff1a7b82 */ /* 0x000e620000000a00 */
[----:B------:R-:W-:Y:S01]  /*0e50*/  SHF.R.U32.HI R4, RZ, R6, R5 ;  /* 0x00000006ff047219 */ /* 0x000fe20000011605 */
[----:B------:R-:W-:Y:S01]  /*0e60*/  ULDC UR4, c[0x0][0x150] ;  /* 0x0000540000047ab9 */ /* 0x000fe20000000800 */
[----:B------:R-:W-:Y:S02]  /*0e70*/  IADD3 R11, P0, RZ, -R30, RZ ;  /* 0x8000001eff0b7210 */ /* 0x000fe40007f1e0ff */
[----:B------:R-:W-:-:S03]  /*0e80*/  I2FP.F32.U32 R3, R10 ;  /* 0x0000000a00037245 */ /* 0x000fc60000201000 */
[----:B------:R-:W2:Y:S01]  /*0e90*/  LDC R8, c[0x0][0x8c0] ;  /* 0x00023000ff087b82 */ /* 0x000ea20000000800 */
[----:B------:R-:W-:Y:S02]  /*0ea0*/  IMAD.X R13, RZ, RZ, ~R4, P0 ;  /* 0x000000ffff0d7224 */ /* 0x000fe400000e0e04 */
[----:B------:R-:W-:Y:S01]  /*0eb0*/  FMUL R3, R3, UR4 ;  /* 0x0000000403037c20 */ /* 0x000fe20008400000 */
[----:B------:R-:W-:Y:S01]  /*0ec0*/  IMAD.WIDE.U32 R4, R11, R24, R16 ;  /* 0x000000180b047225 */ /* 0x000fe200078e0010 */
[----:B------:R-:W-:-:S03]  /*0ed0*/  ULDC UR4, c[0x0][0x154] ;  /* 0x0000550000047ab9 */ /* 0x000fc60000000800 */
[----:B------:R-:W-:Y:S01]  /*0ee0*/  IMAD R6, R13, R24, RZ ;  /* 0x000000180d067224 */ /* 0x000fe200078e02ff */
[----:B------:R-:W3:Y:S01]  /*0ef0*/  LDC R15, c[0x0][0x900] ;  /* 0x00024000ff0f7b82 */ /* 0x000ee20000000800 */
[----:B------:R-:W4:Y:S02]  /*0f00*/  F2I.U32.TRUNC.NTZ R3, R3 ;  /* 0x0000000300037305 */ /* 0x000f24000020f000 */
[----:B------:R-:W-:-:S04]  /*0f10*/  IMAD R11, R11, R25, R6 ;  /* 0x000000190b0b7224 */ /* 0x000fc800078e0206 */
[----:B------:R-:W-:Y:S01]  /*0f20*/  IMAD.IADD R5, R5, 0x1, R11 ;  /* 0x0000000105057824 */ /* 0x000fe200078e020b */
[----:B------:R-:W5:Y:S01]  /*0f30*/  LDC R13, c[0x0][0x8b0] ;  /* 0x00022c00ff0d7b82 */ /* 0x000f620000000800 */
[----:B-1----:R-:W-:-:S04]  /*0f40*/  ISETP.NE.U32.AND P0, PT, R26, RZ, PT ;  /* 0x000000ff1a00720c */ /* 0x002fc80003f05070 */
[----:B------:R-:W-:-:S03]  /*0f50*/  ISETP.NE.AND.EX P0, PT, R27, RZ, PT, P0 ;  /* 0x000000ff1b00720c */ /* 0x000fc60003f05300 */
[----:B------:R-:W1:Y:S01]  /*0f60*/  LDC R9, c[0x0][0x144] ;  /* 0x00005100ff097b82 */ /* 0x000e620000000800 */
[-C--:B--2---:R-:W-:Y:S01]  /*0f70*/  SHF.R.U64 R21, R4, R8.reuse, R5 ;  /* 0x0000000804157219 */ /* 0x084fe20000001205 */
[----:B----4-:R-:W-:Y:S01]  /*0f80*/  IMAD.MOV R11, RZ, RZ, -R3 ;  /* 0x000000ffff0b7224 */ /* 0x010fe200078e0a03 */
[----:B------:R-:W-:Y:S02]  /*0f90*/  I2FP.F32.U32 R4, R7 ;  /* 0x0000000700047245 */ /* 0x000fe40000201000 */
[----:B------:R-:W-:Y:S01]  /*0fa0*/  SHF.R.U32.HI R6, RZ, R8, R5 ;  /* 0x00000008ff067219 */ /* 0x000fe20000011605 */
[----:B------:R-:W-:Y:S02]  /*0fb0*/  IMAD.MOV.U32 R8, RZ, RZ, 0x1 ;  /* 0x00000001ff087424 */ /* 0x000fe400078e00ff */
[----:B------:R-:W2:Y:S01]  /*0fc0*/  LDC R14, c[0x0][0x148] ;  /* 0x00005200ff0e7b82 */ /* 0x000ea20000000800 */
[----:B------:R-:W-:Y:S01]  /*0fd0*/  FMUL R5, R4, UR4 ;  /* 0x0000000404057c20 */ /* 0x000fe20008400000 */
[----:B------:R-:W-:-:S05]  /*0fe0*/  IMAD.MOV.U32 R4, RZ, RZ, -0x1 ;  /* 0xffffffffff047424 */ /* 0x000fca00078e00ff */
[----:B---3--:R-:W-:Y:S01]  /*0ff0*/  SHF.L.U32 R4, R4, R15, RZ ;  /* 0x0000000f04047219 */ /* 0x008fe200000006ff */
[----:B------:R-:W3:Y:S01]  /*1000*/  LDC R23, c[0x0][0x8a8] ;  /* 0x00022a00ff177b82 */ /* 0x000ee20000000800 */
[-CC-:B-----5:R-:W-:Y:S02]  /*1010*/  SHF.R.U64 R29, R21, R13.reuse, R6.reuse ;  /* 0x0000000d151d7219 */ /* 0x1a0fe40000001206 */
[----:B------:R-:W-:Y:S02]  /*1020*/  SHF.R.U32.HI R6, RZ, R13, R6 ;  /* 0x0000000dff067219 */ /* 0x000fe40000011606 */
[----:B------:R4:W1:Y:S01]  /*1030*/  F2I.U32.TRUNC.NTZ R13, R5 ;  /* 0x00000005000d7305 */ /* 0x000862000020f000 */
[----:B------:R-:W-:Y:S02]  /*1040*/  LOP3.LUT R12, RZ, R4, RZ, 0x33, !PT ;  /* 0x00000004ff0c7212 */ /* 0x000fe400078e33ff */
[----:B------:R-:W2:Y:S01]  /*1050*/  LDC R20, c[0x0][0x8f0] ;  /* 0x00023c00ff147b82 */ /* 0x000ea20000000800 */
[----:B------:R-:W-:Y:S01]  /*1060*/  SHF.R.U64 R28, R29, R15, R6 ;  /* 0x0000000f1d1c7219 */ /* 0x000fe20000001206 */
[----:B-1----:R-:W-:Y:S01]  /*1070*/  IMAD R3, R9, R11, R10 ;  /* 0x0000000b09037224 */ /* 0x002fe200078e020a */
[----:B----4-:R-:W-:-:S03]  /*1080*/  SHF.R.U32.HI R5, RZ, R15, R6 ;  /* 0x0000000fff057219 */ /* 0x010fc60000011606 */
[----:B------:R-:W-:Y:S02]  /*1090*/  IMAD.MOV.U32 R4, RZ, RZ, R28 ;  /* 0x000000ffff047224 */ /* 0x000fe400078e001c */
[----:B------:R-:W1:Y:S01]  /*10a0*/  LDC R24, c[0x0][0x8e0] ;  /* 0x00023800ff187b82 */ /* 0x000e620000000800 */
[----:B------:R-:W-:-:S07]  /*10b0*/  SHF.L.U32 R6, R8, R15, RZ ;  /* 0x0000000f08067219 */ /* 0x000fce00000006ff */
[----:B------:R-:W4:Y:S01]  /*10c0*/  LDC R25, c[0x0][0x8b8] ;  /* 0x00022e00ff197b82 */ /* 0x000f220000000800 */
[----:B------:R-:W-:Y:S05]  /*10d0*/  @!P0 BRA `(.L_x_12) ;  /* 0x0000000000288947 */ /* 0x000fea0003800000 */
[----:B------:R-:W5:Y:S02]  /*10e0*/  LDC R11, c[0x0][0x8f4] ;  /* 0x00023d00ff0b7b82 */ /* 0x000f640000000800 */
[----:B-----5:R-:W-:-:S05]  /*10f0*/  IADD3 R11, P0, R28, R11, RZ ;  /* 0x0000000b1c0b7210 */ /* 0x020fca0007f1e0ff */
        /* <DEDUP_REMOVED lines=8> */
.L_x_12:
[----:B--2---:R-:W-:Y:S01]  /*1180*/  SHF.R.U64 R4, R4, R20, R5 ;  /* 0x0000001404047219 */ /* 0x004fe20000001205 */
[----:B---3--:R-:W-:Y:S01]  /*1190*/  VIADD R8, R23, 0xffffffff ;  /* 0xffffffff17087836 */ /* 0x008fe20000000000 */
[----:B------:R-:W-:Y:S01]  /*11a0*/  LOP3.LUT R5, R29, R12, RZ, 0xc0, !PT ;  /* 0x0000000c1d057212 */ /* 0x000fe200078ec0ff */
[----:B------:R-:W-:Y:S01]  /*11b0*/  IMAD.MOV R13, RZ, RZ, -R13 ;  /* 0x000000ffff0d7224 */ /* 0x000fe200078e0a0d */
[----:B------:R-:W-:Y:S01]  /*11c0*/  R2UR UR47, R30 ;  /* 0x000000001e2f72ca */ /* 0x000fe200000e0000 */
[----:B------:R-:W-:Y:S01]  /*11d0*/  IMAD.MOV R9, RZ, RZ, -R4 ;  /* 0x000000ffff097224 */ /* 0x000fe200078e0a04 */
[----:B------:R-:W-:Y:S01]  /*11e0*/  LOP3.LUT R8, R21, R8, RZ, 0xc0, !PT ;  /* 0x0000000815087212 */ /* 0x000fe200078ec0ff */
[----:B------:R-:W-:Y:S02]  /*11f0*/  IMAD R6, R6, R4, R5 ;  /* 0x0000000406067224 */ /* 0x000fe400078e0205 */
[----:B------:R-:W-:Y:S02]  /*1200*/  @P6 IMAD R3, R14, R13, R7 ;  /* 0x0000000d0e036224 */ /* 0x000fe400078e0207 */
[----:B-1----:R-:W-:-:S02]  /*1210*/  IMAD R4, R9, R24, R28 ;  /* 0x0000001809047224 */ /* 0x002fc400078e021c */
[----:B----4-:R-:W-:Y:S02]  /*1220*/  IMAD R3, R6, R25, R3 ;  /* 0x0000001906037224 */ /* 0x010fe400078e0203 */
[----:B------:R-:W-:Y:S02]  /*1230*/  IMAD R4, R4, R23, R8 ;  /* 0x0000001704047224 */ /* 0x000fe400078e0208 */
[----:B------:R-:W-:-:S03]  /*1240*/  IMAD.MOV.U32 R5, RZ, RZ, 0x1 ;  /* 0x00000001ff057424 */ /* 0x000fc600078e00ff */
[----:B------:R-:W-:Y:S02]  /*1250*/  SEL R89, R4, R3, !P6 ;  /* 0x0000000304597207 */ /* 0x000fe40007000000 */
[----:B------:R-:W-:Y:S02]  /*1260*/  SEL R88, R3, R4, !P6 ;  /* 0x0000000403587207 */ /* 0x000fe40007000000 */
[----:B------:R-:W-:-:S07]  /*1270*/  PRMT R3, R5, 0x7610, R3 ;  /* 0x0000761005037816 */ /* 0x000fce0000000003 */
.L_x_10:
[----:B------:R-:W-:-:S08]  /*1280*/  NOP ;  /* 0x0000000000007918 */ /* 0x000fd00000000000 */
[----:B------:R-:W1:Y:S02]  /*1290*/  USETMAXREG.TRY_ALLOC.CTAPOOL UP0, 0xe8 ;  /* 0x000000e8000079c8 */ /* 0x000e640008000600 */
[----:B-1----:R-:W-:-:S13]  /*12a0*/  PLOP3.LUT P0, PT, PT, PT, UP0, 0x80, 0x0 ;  /* 0x000000000000781c */ /* 0x002fda0003f0f008 */
[----:B------:R-:W-:Y:S05]  /*12b0*/  @!P0 BRA `(.L_x_10) ;  /* 0xfffffffc00f08947 */ /* 0x000fea000383ffff */
[----:B------:R-:W-:Y:S02]  /*12c0*/  ULDC.64 UR4, c[0x0][0x590] ;  /* 0x0001640000047ab9 */ /* 0x000fe40000000a00 */
[----:B------:R-:W-:-:S04]  /*12d0*/  ISETP.NE.U32.AND P0, PT, RZ, UR4, PT ;  /* 0x00000004ff007c0c */ /* 0x000fc8000bf05070 */
[----:B------:R-:W-:-:S13]  /*12e0*/  ISETP.NE.AND.EX P0, PT, RZ, UR5, PT, P0 ;  /* 0x00000005ff007c0c */ /* 0x000fda000bf05300 */
[----:B------:R-:W-:Y:S05]  /*12f0*/  @P0 BRA `(.L_x_13) ;  /* 0x00000000002c0947 */ /* 0x000fea0003800000 */
[----:B------:R-:W-:Y:S02]  /*1300*/  ULDC.64 UR4, c[0x0][0x588] ;  /* 0x0001620000047ab9 */ /* 0x000fe40000000a00 */
[----:B------:R-:W-:-:S04]  /*1310*/  ISETP.NE.U32.AND P0, PT, RZ, UR4, PT ;  /* 0x00000004ff007c0c */ /* 0x000fc8000bf05070 */
[----:B------:R-:W-:-:S13]  /*1320*/  ISETP.NE.AND.EX P0, PT, RZ, UR5, PT, P0 ;  /* 0x00000005ff007c0c */ /* 0x000fda000bf05300 */
[----:B------:R-:W-:Y:S05]  /*1330*/  @!P0 BRA `(.L_x_14) ;  /* 0x0000000000108947 */ /* 0x000fea0003800000 */
[----:B------:R-:W1:Y:S02]  /*1340*/  LDC.64 R4, c[0x0][0x588] ;  /* 0x00016200ff047b82 */ /* 0x000e640000000a00 */
[----:B-1----:R1:W5:Y:S01]  /*1350*/  LDG.E R23, desc[UR38][R4.64] ;  /* 0x0000002604177981 */ /* 0x002362000c1e1900 */
[----:B------:R-:W-:Y:S01]  /*1360*/  IMAD.MOV.U32 R22, RZ, RZ, 0x1 ;  /* 0x00000001ff167424 */ /* 0x000fe200078e00ff */
[----:B------:R-:W-:Y:S06]  /*1370*/  BRA `(.L_x_13) ;  /* 0x00000000000c7947 */ /* 0x000fec0003800000 */
.L_x_14:
[----:B------:R-:W-:Y:S01]  /*1380*/  ULDC UR4, c[0x0][0x580] ;  /* 0x0001600000047ab9 */ /* 0x000fe20000000800 */
[----:B------:R-:W-:Y:S02]  /*1390*/  IMAD.MOV.U32 R22, RZ, RZ, 0x1 ;  /* 0x00000001ff167424 */ /* 0x000fe400078e00ff */
[----:B------:R-:W-:-:S07]  /*13a0*/  IMAD.U32 R23, RZ, RZ, UR4 ;  /* 0x00000004ff177e24 */ /* 0x000fce000f8e00ff */
.L_x_13:
        /* <DEDUP_REMOVED lines=8> */
[----:B------:R-:W2:Y:S02]  /*1430*/  LDC.64 R56, c[0x0][0x5a8] ;  /* 0x00016a00ff387b82 */ /* 0x000ea40000000a00 */
[----:B--2---:R2:W5:Y:S01]  /*1440*/  LDG.E R56, desc[UR38][R56.64] ;  /* 0x0000002638387981 */ /* 0x004562000c1e1900 */
[----:B------:R-:W-:Y:S05]  /*1450*/  BRA `(.L_x_15) ;  /* 0x0000000000087947 */ /* 0x000fea0003800000 */
.L_x_16:
[----:B------:R-:W-:Y:S02]  /*1460*/  ULDC UR4, c[0x0][0x5a0] ;  /* 0x0001680000047ab9 */ /* 0x000fe40000000800 */
[----:B------:R-:W-:-:S07]  /*1470*/  IMAD.U32 R56, RZ, RZ, UR4 ;  /* 0x00000004ff387e24 */ /* 0x000fce000f8e00ff */
.L_x_15:
[----:B------:R-:W-:-:S13]  /*1480*/  LOP3.LUT P0, RZ, R3, 0xff, RZ, 0xc0, !PT ;  /* 0x000000ff03ff7812 */ /* 0x000fda000780c0ff */
[----:B------:R-:W-:Y:S05]  /*1490*/  @!P0 EXIT ;  /* 0x000000000000894d */ /* 0x000fea0003800000 */
[----:B------:R-:W3:Y:S01]  /*14a0*/  S2UR UR6, SR_CgaCtaId ;  /* 0x00000000000679c3 */ /* 0x000ee20000008800 */
[C---:B------:R-:W-:Y:S01]  /*14b0*/  IMAD.SHL.U32 R3, R18.reuse, 0x10, RZ ;  /* 0x0000001012037824 */ /* 0x040fe200078e00ff */
[----:B------:R-:W-:Y:S01]  /*14c0*/  ULDC UR4, c[0x0][0x28c] ;  /* 0x0000a30000047ab9 */ /* 0x000fe20000000800 */
[C---:B-1----:R-:W-:Y:S01]  /*14d0*/  IMAD.SHL.U32 R4, R18.reuse, 0x2, RZ ;  /* 0x0000000212047824 */ /* 0x042fe200078e00ff */
[----:B------:R-:W-:Y:S01]  /*14e0*/  UIADD3 UR4, UR4, 0x3f, URZ ;  /* 0x0000003f04047890 */ /* 0x000fe2000fffe03f */
[----:B------:R-:W-:Y:S01]  /*14f0*/  IMAD.SHL.U32 R6, R18, 0x8, RZ ;  /* 0x0000000812067824 */ /* 0x000fe200078e00ff */
[----:B------:R-:W-:Y:S01]  /*1500*/  LOP3.LUT R3, R3, 0xe00, RZ, 0xc0, !PT ;  /* 0x00000e0003037812 */ /* 0x000fe200078ec0ff */
[----:B------:R-:W-:Y:S01]  /*1510*/  UMOV UR49, 0x400 ;  /* 0x0000040000317882 */ /* 0x000fe20000000000 */
[----:B------:R-:W-:Y:S01]  /*1520*/  USHF.R.S32.HI UR5, URZ, 0x1f, UR4 ;  /* 0x0000001f3f057899 */ /* 0x000fe20008011404 */
[----:B------:R-:W-:Y:S01]  /*1530*/  LOP3.LUT R58, R0, 0x1, RZ, 0xfc, !PT ;  /* 0x00000001003a7812 */ /* 0x000fe200078efcff */
[--C-:B-----5:R-:W-:Y:S01]  /*1540*/  IMAD.MOV.U32 R64, RZ, RZ, R23.reuse ;  /* 0x000000ffff407224 */ /* 0x120fe200078e0017 */
[----:B------:R-:W-:Y:S01]  /*1550*/  LOP3.LUT R3, R3, 0x6, R4, 0xf8, !PT ;  /* 0x0000000603037812 */ /* 0x000fe200078ef804 */
[----:B------:R-:W-:Y:S01]  /*1560*/  ULEA.HI UR5, UR5, UR4, URZ, 0x6 ;  /* 0x0000000405057291 */ /* 0x000fe2000f8f303f */
[----:B------:R-:W-:Y:S01]  /*1570*/  LOP3.LUT R5, R6, 0x80, RZ, 0xc0, !PT ;  /* 0x0000008006057812 */ /* 0x000fe200078ec0ff */
[----:B------:R-:W-:Y:S01]  /*1580*/  IMAD.MOV.U32 R81, RZ, RZ, R23 ;  /* 0x000000ffff517224 */ /* 0x000fe200078e0017 */
[----:B------:R-:W-:Y:S01]  /*1590*/  LOP3.LUT R3, R3, 0x60, R6, 0xf8, !PT ;  /* 0x0000006003037812 */ /* 0x000fe200078ef806 */
[----:B------:R-:W-:Y:S01]  /*15a0*/  IMAD.MOV.U32 R59, RZ, RZ, RZ ;  /* 0x000000ffff3b7224 */ /* 0x000fe200078e00ff */
[----:B------:R-:W-:Y:S01]  /*15b0*/  LOP3.LUT R4, R5, 0x10, R18, 0xf8, !PT ;  /* 0x0000001005047812 */ /* 0x000fe200078ef812 */
[----:B------:R-:W-:Y:S01]  /*15c0*/  IMAD.MOV.U32 R62, RZ, RZ, RZ ;  /* 0x000000ffff3e7224 */ /* 0x000fe200078e00ff */
[----:B------:R-:W-:Y:S01]  /*15d0*/  LOP3.LUT R100, R19, 0x1, RZ, 0xfc, !PT ;  /* 0x0000000113647812 */ /* 0x000fe200078efcff */
[----:B------:R-:W-:Y:S01]  /*15e0*/  ULDC.64 UR40, c[0x0][0x198] ;  /* 0x0000660000287ab9 */ /* 0x000fe20000000a00 */
[----:B--2---:R-:W-:Y:S01]  /*15f0*/  LOP3.LUT R57, R3, R4, RZ, 0xfc, !PT ;  /* 0x0000000403397212 */ /* 0x004fe200078efcff */
[----:B------:R-:W-:Y:S01]  /*1600*/  USHF.R.S32.HI UR50, URZ, 0x6, UR5 ;  /* 0x000000063f327899 */ /* 0x000fe20008011405 */
[C---:B------:R-:W-:Y:S01]  /*1610*/  PRMT R61, R22.reuse, 0x7610, R61 ;  /* 0x00007610163d7816 */ /* 0x040fe2000000003d */
[----:B---3--:R-:W-:Y:S01]  /*1620*/  ULEA UR49, UR6, UR49, 0x18 ;  /* 0x0000003106317291 */ /* 0x008fe2000f8ec03f */
[----:B------:R-:W-:Y:S01]  /*1630*/  PRMT R63, R22, 0x7610, R63 ;  /* 0x00007610163f7816 */ /* 0x000fe2000000003f */
[----:B------:R-:W-:Y:S01]  /*1640*/  UMOV UR48, URZ ;  /* 0x0000003f00307c82 */ /* 0x000fe20008000000 */
[----:B------:R-:W-:-:S03]  /*1650*/  UMOV UR4, URZ ;  /* 0x0000003f00047c82 */ /* 0x000fc60008000000 */
[----:B------:R-:W-:-:S07]  /*1660*/  VIADD R60, R57, UR49 ;  /* 0x00000031393c7c36 */ /* 0x000fce0008000000 */
.L_x_73:
[----:B------:R-:W-:Y:S01]  /*1670*/  LOP3.LUT R0, R18, 0x80, RZ, 0xc0, !PT ;  /* 0x0000008012007812 */ /* 0x000fe200078ec0ff */
[----:B------:R-:W1:Y:S01]  /*1680*/  LDC R3, c[0x0][0x28c] ;  /* 0x0000a300ff037b82 */ /* 0x000e620000000800 */
[----:B------:R-:W-:Y:S01]  /*1690*/  UMOV UR5, URZ ;  /* 0x0000003f00057c82 */ /* 0x000fe20008000000 */
[----:B------:R-:W-:Y:S01]  /*16a0*/  UMOV UR6, URZ ;  /* 0x0000003f00067c82 */ /* 0x000fe20008000000 */
[----:B------:R-:W-:Y:S01]  /*16b0*/  SHF.R.U32.HI R0, RZ, 0x7, R0 ;  /* 0x00000007ff007819 */ /* 0x000fe20000011600 */
[----:B------:R-:W-:Y:S01]  /*16c0*/  UMOV UR13, UR4 ;  /* 0x00000004000d7c82 */ /* 0x000fe20008000000 */
[----:B------:R-:W-:Y:S01]  /*16d0*/  CS2R R66, SRZ ;  /* 0x0000000000427805 */ /* 0x000fe2000001ff00 */
[----:B------:R-:W-:Y:S01]  /*16e0*/  IMAD.MOV.U32 R65, RZ, RZ, RZ ;  /* 0x000000ffff417224 */ /* 0x000fe200078e00ff */
[----:B------:R-:W-:Y:S02]  /*16f0*/  CS2R R68, SRZ ;  /* 0x0000000000447805 */ /* 0x000fe4000001ff00 */
[----:B------:R-:W-:Y:S01]  /*1700*/  CS2R R70, SRZ ;  /* 0x0000000000467805 */ /* 0x000fe2000001ff00 */
[----:B------:R-:W2:Y:S01]  /*1710*/  SHFL.IDX PT, R0, R0, RZ, 0x1f ;  /* 0x00001fff00007589 */ /* 0x000ea200000e0000 */
[----:B------:R-:W-:-:S02]  /*1720*/  CS2R R72, SRZ ;  /* 0x0000000000487805 */ /* 0x000fc4000001ff00 */
[----:B------:R-:W-:Y:S02]  /*1730*/  CS2R R74, SRZ ;  /* 0x00000000004a7805 */ /* 0x000fe4000001ff00 */
[----:B------:R-:W-:Y:S02]  /*1740*/  CS2R R76, SRZ ;  /* 0x00000000004c7805 */ /* 0x000fe4000001ff00 */
[----:B------:R-:W-:Y:S01]  /*1750*/  CS2R R78, SRZ ;  /* 0x00000000004e7805 */ /* 0x000fe2000001ff00 */
[----:B------:R-:W-:Y:S01]  /*1760*/  IMAD.MOV.U32 R80, RZ, RZ, RZ ;  /* 0x000000ffff507224 */ /* 0x000fe200078e00ff */
[----:B------:R-:W-:Y:S02]  /*1770*/  CS2R R82, SRZ ;  /* 0x0000000000527805 */ /* 0x000fe4000001ff00 */
[----:B------:R-:W-:Y:S02]  /*1780*/  CS2R R84, SRZ ;  /* 0x0000000000547805 */ /* 0x000fe4000001ff00 */
[----:B------:R-:W-:-:S02]  /*1790*/  CS2R R86, SRZ ;  /* 0x0000000000567805 */ /* 0x000fc4000001ff00 */
[----:B------:R-:W-:Y:S02]  /*17a0*/  CS2R R90, SRZ ;  /* 0x00000000005a7805 */ /* 0x000fe4000001ff00 */
[----:B------:R-:W-:Y:S02]  /*17b0*/  CS2R R92, SRZ ;  /* 0x00000000005c7805 */ /* 0x000fe4000001ff00 */
[----:B------:R-:W-:Y:S02]  /*17c0*/  CS2R R94, SRZ ;  /* 0x00000000005e7805 */ /* 0x000fe4000001ff00 */
[----:B------:R-:W-:Y:S02]  /*17d0*/  CS2R R96, SRZ ;  /* 0x0000000000607805 */ /* 0x000fe4000001ff00 */
[----:B------:R-:W-:Y:S01]  /*17e0*/  CS2R R98, SRZ ;  /* 0x0000000000627805 */ /* 0x000fe2000001ff00 */
[----:B------:R-:W-:Y:S01]  /*17f0*/  IMAD.U32 R5, RZ, RZ, UR48 ;  /* 0x00000030ff057e24 */ /* 0x000fe2000f8e00ff */
[----:B-1----:R-:W-:-:S02]  /*1800*/  ISETP.GE.AND P0, PT, R3, 0x1, PT ;  /* 0x000000010300780c */ /* 0x002fc40003f06270 */
[----:B------:R-:W-:Y:S02]  /*1810*/  CS2R R24, SRZ ;  /* 0x0000000000187805 */ /* 0x000fe4000001ff00 */
[----:B------:R-:W-:Y:S02]  /*1820*/  CS2R R26, SRZ ;  /* 0x00000000001a7805 */ /* 0x000fe4000001ff00 */
[----:B------:R-:W-:Y:S02]  /*1830*/  CS2R R28, SRZ ;  /* 0x00000000001c7805 */ /* 0x000fe4000001ff00 */
[----:B------:R-:W-:Y:S02]  /*1840*/  CS2R R30, SRZ ;  /* 0x00000000001e7805 */ /* 0x000fe4000001ff00 */
[----:B------:R-:W-:Y:S02]  /*1850*/  CS2R R32, SRZ ;  /* 0x0000000000207805 */ /* 0x000fe4000001ff00 */
[----:B------:R-:W-:-:S02]  /*1860*/  CS2R R34, SRZ ;  /* 0x0000000000227805 */ /* 0x000fc4000001ff00 */
[----:B------:R-:W-:Y:S02]  /*1870*/  CS2R R36, SRZ ;  /* 0x0000000000247805 */ /* 0x000fe4000001ff00 */
[----:B------:R-:W-:Y:S02]  /*1880*/  CS2R R38, SRZ ;  /* 0x0000000000267805 */ /* 0x000fe4000001ff00 */
[----:B--2---:R-:W-:Y:S02]  /*1890*/  R2UR UR7, R0 ;  /* 0x00000000000772ca */ /* 0x004fe400000e0000 */
        /* <DEDUP_REMOVED lines=8> */
[----:B------:R-:W-:-:S04]  /*1920*/  ULEA.HI UR8, UR7, UR7, URZ, 0x1 ;  /* 0x0000000707087291 */ /* 0x000fc8000f8f083f */
[----:B------:R-:W-:-:S04]  /*1930*/  ULOP3.LUT UR8, UR8, 0xffffe, URZ, 0xc0, !UPT ;  /* 0x000ffffe08087892 */ /* 0x000fc8000f8ec03f */
[----:B------:R-:W-:-:S03]  /*1940*/  UIADD3 UR8, UR7, -UR8, URZ ;  /* 0x8000000807087290 */ /* 0x000fc6000fffe03f */
[----:B------:R-:W-:Y:S01]  /*1950*/  UMOV UR7, URZ ;  /* 0x0000003f00077c82 */ /* 0x000fe20008000000 */
[----:B------:R-:W-:-:S04]  /*1960*/  ULEA UR8, UR8, UR49, 0xc ;  /* 0x0000003108087291 */ /* 0x000fc8000f8e603f */
[----:B------:R-:W-:-:S04]  /*1970*/  UIADD3 UR8, UR8, 0x4300, URZ ;  /* 0x0000430008087890 */ /* 0x000fc8000fffe03f */
[----:B------:R-:W-:-:S04]  /*1980*/  USHF.R.U32.HI UR8, URZ, 0x4, UR8 ;  /* 0x000000043f087899 */ /* 0x000fc80008011608 */
[----:B------:R-:W-:Y:S01]  /*1990*/  ULOP3.LUT UR12, UR8, 0x3fff, URZ, 0xc0, !UPT ;  /* 0x00003fff080c7892 */ /* 0x000fe2000f8ec03f */
[----:B------:R-:W-:Y:S11]  /*19a0*/  @!P0 BRA `(.L_x_17) ;  /* 0x0000000400788947 */ /* 0x000ff60003800000 */
[----:B------:R-:W-:-:S13]  /*19b0*/  ISETP.NE.AND P1, PT, R100, 0x3, PT ;  /* 0x000000036400780c */ /* 0x000fda0003f25270 */
[----:B------:R-:W-:Y:S05]  /*19c0*/  @!P1 BRA `(.L_x_18) ;  /* 0x0000000000049947 */ /* 0x000fea0003800000 */
[----:B------:R-:W-:Y:S01]  /*19d0*/  BPT.TRAP 0x1 ;  /* 0x000000040000795c */ /* 0x000fe20000300000 */
.L_x_18:
[----:B------:R-:W-:Y:S01]  /*19e0*/  ULEA UR5, UR4, UR49, 0x3 ;  /* 0x0000003104057291 */ /* 0x000fe2000f8e183f */
[----:B------:R-:W-:-:S05]  /*19f0*/  IMAD.U32 R0, RZ, RZ, UR48 ;  /* 0x00000030ff007e24 */ /* 0x000fca000f8e00ff */
[----:B------:R-:W-:-:S04]  /*1a00*/  SHF.L.U32 R0, R0, 0x1f, RZ ;  /* 0x0000001f00007819 */ /* 0x000fc800000006ff */
[----:B------:R1:W2:Y:S01]  /*1a10*/  SYNCS.PHASECHK.TRANS64.TRYWAIT P0, [UR5], R0 ;  /* 0x00000000ff0075a7 */ /* 0x0002a20008000145 */
[----:B------:R-:W-:Y:S05]  /*1a20*/  @!P1 BRA `(.L_x_19) ;  /* 0x0000000000049947 */ /* 0x000fea0003800000 */
[----:B------:R-:W-:Y:S01]  /*1a30*/  BPT.TRAP 0x1 ;  /* 0x000000040000795c */ /* 0x000fe20000300000 */
.L_x_19:
[----:B--2---:R-:W-:Y:S05]  /*1a40*/  @P0 BRA `(.L_x_20) ;  /* 0x0000000000080947 */ /* 0x004fea0003800000 */
[----:B------:R-:W2:Y:S02]  /*1a50*/  SYNCS.PHASECHK.TRANS64.TRYWAIT P0, [UR5], R0 ;  /* 0x00000000ff0075a7 */ /* 0x000ea40008000145 */
[----:B--2---:R-:W-:Y:S05]  /*1a60*/  @!P0 BRA `(.L_x_21) ;  /* 0x0000005c00ec8947 */ /* 0x004fea0003800000 */
.L_x_20:
[----:B------:R-:W-:Y:S01]  /*1a70*/  UIADD3 UR5, UR49, 0x26300, URZ ;  /* 0x0002630031057890 */ /* 0x000fe2000fffe03f */
[----:B------:R-:W-:Y:S01]  /*1a80*/  WARPGROUP.ARRIVE ;  /* 0x00000000000079c5 */ /* 0x000fe20000000000 */
[----:B------:R-:W-:Y:S01]  /*1a90*/  ULOP3.LUT UR8, UR12, 0x10000, URZ, 0xfc, !UPT ;  /* 0x000100000c087892 */ /* 0x000fe2000f8efc3f */
[----:B------:R-:W-:Y:S01]  /*1aa0*/  CS2R R66, SRZ ;  /* 0x0000000000427805 */ /* 0x000fe2000001ff00 */
[----:B------:R-:W-:Y:S01]  /*1ab0*/  USHF.R.U32.HI UR5, URZ, 0x4, UR5 ;  /* 0x000000043f057899 */ /* 0x000fe20008011605 */
[----:B------:R-:W-:Y:S01]  /*1ac0*/  IMAD.MOV.U32 R65, RZ, RZ, RZ ;  /* 0x000000ffff417224 */ /* 0x000fe200078e00ff */
[----:B------:R-:W-:Y:S01]  /*1ad0*/  ULEA UR8, UR4, UR8, 0x9 ;  /* 0x0000000804087291 */ /* 0x000fe2000f8e483f */
[----:B------:R-:W-:Y:S01]  /*1ae0*/  CS2R R68, SRZ ;  /* 0x0000000000447805 */ /* 0x000fe2000001ff00 */
[----:B------:R-:W-:Y:S01]  /*1af0*/  ULOP3.LUT UR5, UR5, 0x3fff, URZ, 0xc0, !UPT ;  /* 0x00003fff05057892 */ /* 0x000fe2000f8ec03f */
[----:B------:R-:W-:Y:S01]  /*1b00*/  CS2R R70, SRZ ;  /* 0x0000000000467805 */ /* 0x000fe2000001ff00 */
[----:B------:R-:W-:Y:S01]  /*1b10*/  UMOV UR9, 0x80000020 ;  /* 0x8000002000097882 */ /* 0x000fe20000000000 */
[----:B------:R-:W-:Y:S01]  /*1b20*/  UMOV UR11, 0x80000020 ;  /* 0x80000020000b7882 */ /* 0x000fe20000000000 */
[----:B------:R-:W-:Y:S01]  /*1b30*/  ULOP3.LUT UR5, UR5, 0x10000, URZ, 0xfc, !UPT ;  /* 0x0001000005057892 */ /* 0x000fe2000f8efc3f */
[----:B------:R-:W-:Y:S01]  /*1b40*/  CS2R R72, SRZ ;  /* 0x0000000000487805 */ /* 0x000fe2000001ff00 */
[----:B------:R-:W-:Y:S01]  /*1b50*/  UMOV UR6, 0x2 ;  /* 0x0000000200067882 */ /* 0x000fe20000000000 */
[----:B------:R-:W-:Y:S01]  /*1b60*/  CS2R R74, SRZ ;  /* 0x00000000004a7805 */ /* 0x000fe2000001ff00 */
[----:B------:R-:W-:Y:S01]  /*1b70*/  ULEA UR10, UR4, UR5, 0x8 ;  /* 0x00000005040a7291 */ /* 0x000fe2000f8e403f */
[----:B------:R-:W-:-:S02]  /*1b80*/  CS2R R76, SRZ ;  /* 0x00000000004c7805 */ /* 0x000fc4000001ff00 */
[----:B------:R-:W-:Y:S01]  /*1b90*/  CS2R R78, SRZ ;  /* 0x00000000004e7805 */ /* 0x000fe2000001ff00 */
[----:B------:R-:W-:Y:S01]  /*1ba0*/  ULDC UR5, c[0x0][0x50c] ;  /* 0x0001430000057ab9 */ /* 0x000fe20000000800 */
[----:B------:R-:W-:Y:S01]  /*1bb0*/  IMAD.MOV.U32 R80, RZ, RZ, RZ ;  /* 0x000000ffff507224 */ /* 0x000fe200078e00ff */
[----:B------:R-:W-:Y:S01]  /*1bc0*/  UISETP.NE.AND UP0, UPT, UR5, 0x2, UPT ;  /* 0x000000020500788c */ /* 0x000fe2000bf05270 */
[----:B------:R-:W-:Y:S02]  /*1bd0*/  CS2R R82, SRZ ;  /* 0x0000000000527805 */ /* 0x000fe4000001ff00 */
[----:B------:R-:W-:Y:S02]  /*1be0*/  CS2R R84, SRZ ;  /* 0x0000000000547805 */ /* 0x000fe4000001ff00 */
[----:B------:R-:W-:Y:S01]  /*1bf0*/  CS2R R86, SRZ ;  /* 0x0000000000567805 */ /* 0x000fe2000001ff00 */
[----:B------:R-:W-:Y:S01]  /*1c00*/  QGMMA.64x64x32.F32.E4M3.E4M3 R24, gdesc[UR8], RZ, !UPT, gsb0 ;  /* 0x00e00000081879f3 */ /* 0x000fe2000c0008ff */
[----:B------:R-:W-:Y:S01]  /*1c10*/  UIADD3 UR8, UR8, 0x2, URZ ;  /* 0x0000000208087890 */ /* 0x000fe2000fffe03f */
[----:B------:R-:W-:Y:S01]  /*1c20*/  CS2R R90, SRZ ;  /* 0x00000000005a7805 */ /* 0x000fe2000001ff00 */
[----:B------:R-:W-:Y:S01]  /*1c30*/  UIADD3 UR10, UR10, 0x2, URZ ;  /* 0x000000020a0a7890 */ /* 0x000fe2000fffe03f */
[----:B------:R-:W-:Y:S01]  /*1c40*/  CS2R R92, SRZ ;  /* 0x00000000005c7805 */ /* 0x000fe2000001ff00 */
[----:B------:R-:W-:Y:S01]  /*1c50*/  UMOV UR9, 0x80000020 ;  /* 0x8000002000097882 */ /* 0x000fe20000000000 */
[----:B------:R-:W-:Y:S01]  /*1c60*/  UMOV UR11, 0x80000020 ;  /* 0x80000020000b7882 */ /* 0x000fe20000000000 */
[----:B------:R-:W-:Y:S01]  /*1c70*/  USEL UR5, URZ, 0x1, UP0 ;  /* 0x000000013f057887 */ /* 0x000fe20008000000 */
[----:B------:R-:W-:-:S02]  /*1c80*/  CS2R R94, SRZ ;  /* 0x00000000005e7805 */ /* 0x000fc4000001ff00 */
[----:B------:R-:W-:Y:S02]  /*1c90*/  CS2R R96, SRZ ;  /* 0x0000000000607805 */ /* 0x000fe4000001ff00 */
[----:B------:R-:W-:Y:S02]  /*1ca0*/  CS2R R98, SRZ ;  /* 0x0000000000627805 */ /* 0x000fe4000001ff00 */
[----:B------:R-:W-:Y:S01]  /*1cb0*/  ISETP.NE.AND P0, PT, RZ, UR5, PT ;  /* 0x00000005ff007c0c */ /* 0x000fe2000bf05270 */
[----:B------:R-:W-:Y:S02]  /*1cc0*/  WARPGROUP.DEPBAR.LE gsb0, 0x0 ;  /* 0x00008000000079c5 */ /* 0x000fe40000010000 */
[----:B------:R-:W-:-:S06]  /*1cd0*/  WARPGROUP.ARRIVE ;  /* 0x00000000000079c5 */ /* 0x000fcc0000000000 */
[----:B------:R-:W-:Y:S03]  /*1ce0*/  QGMMA.64x64x32.F32.E4M3.E4M3 R24, gdesc[UR8], R24, gsb0 ;  /* 0x00e00000081879f3 */ /* 0x000fe60008000818 */
[----:B------:R-:W-:Y:S02]  /*1cf0*/  WARPGROUP.DEPBAR.LE gsb0, 0x0 ;  /* 0x00008000000079c5 */ /* 0x000fe40000010000 */
[----:B------:R-:W-:Y:S05]  /*1d00*/  @!P0 BRA `(.L_x_22) ;  /* 0x0000000000848947 */ /* 0x000fea0003800000 */
[----:B------:R-:W-:Y:S01]  /*1d10*/  FADD R99, RZ, R24 ;  /* 0x00000018ff637221 */ /* 0x000fe20000000000 */
[----:B------:R-:W-:-:S01]  /*1d20*/  FADD R98, RZ, R25 ;  /* 0x00000019ff627221 */ /* 0x000fc20000000000 */
        /* <DEDUP_REMOVED lines=30> */
[----:B------:R-:W-:-:S06]  /*1f10*/  UMOV UR6, URZ ;  /* 0x0000003f00067c82 */ /* 0x000fcc0008000000 */
.L_x_22:
[----:B------:R-:W-:-:S04]  /*1f20*/  UIADD3 UR13, UR4, 0x1, URZ ;  /* 0x00000001040d7890 */ /* 0x000fc8000fffe03f */
[----:B------:R-:W-:-:S04]  /*1f30*/  UISETP.NE.AND UP0, UPT, UR13, 0x11, UPT ;  /* 0x000000110d00788c */ /* 0x000fc8000bf05270 */
[----:B------:R-:W-:Y:S02]  /*1f40*/  USEL UR7, URZ, 0x1, UP0 ;  /* 0x000000013f077887 */ /* 0x000fe40008000000 */
[----:B------:R-:W-:Y:S02]  /*1f50*/  USEL UR13, UR13, URZ, UP0 ;  /* 0x0000003f0d0d7287 */ /* 0x000fe40008000000 */
[----:B------:R-:W-:-:S06]  /*1f60*/  ULOP3.LUT UR7, UR48, UR7, URZ, 0x3c, !UPT ;  /* 0x0000000730077292 */ /* 0x000fcc000f8e3c3f */
[----:B------:R-:W-:Y:S01]  /*1f70*/  IMAD.U32 R5, RZ, RZ, UR7 ;  /* 0x00000007ff057e24 */ /* 0x000fe2000f8e00ff */
[----:B------:R-:W-:-:S06]  /*1f80*/  UMOV UR7, 0x1 ;  /* 0x0000000100077882 */ /* 0x000fcc0000000000 */
.L_x_17:
[----:B------:R-:W-:-:S04]  /*1f90*/  UISETP.LT.AND UP0, UPT, UR50, 0x1, UPT ;  /* 0x000000013200788c */ /* 0x000fc8000bf01270 */
[----:B------:R-:W-:-:S04]  /*1fa0*/  USEL UR8, UR50, 0x1, UP0 ;  /* 0x0000000132087887 */ /* 0x000fc80008000000 */
[----:B------:R-:W-:-:S04]  /*1fb0*/  UIADD3 UR8, UR50, -UR8, URZ ;  /* 0x8000000832087290 */ /* 0x000fc8000fffe03f */
[----:B------:R-:W-:-:S06]  /*1fc0*/  UISETP.GE.AND UP0, UPT, UR8, 0x1, UPT ;  /* 0x000000010800788c */ /* 0x000fcc000bf06270 */
[----:B------:R-:W-:-:S13]  /*1fd0*/  PLOP3.LUT P0, PT, PT, PT, UP0, 0x80, 0x0 ;  /* 0x000000000000781c */ /* 0x000fda0003f0f008 */
[----:B------:R-:W-:Y:S05]  /*1fe0*/  @!P0 BRA `(.L_x_23) ;  /* 0x00000004007c8947 */ /* 0x000fea0003800000 */
[----:B-12---:R-:W-:Y:S01]  /*1ff0*/  IMAD.U32 R0, RZ, RZ, UR8 ;  /* 0x00000008ff007e24 */ /* 0x006fe2000f8e00ff */
[----:B------:R-:W-:Y:S01]  /*2000*/  UMOV UR14, UR4 ;  /* 0x00000004000e7c82 */ /* 0x000fe20008000000 */
[----:B------:R-:W-:-:S05]  /*2010*/  ULDC UR15, c[0x0][0x50c] ;  /* 0x00014300000f7ab9 */ /* 0x000fca0000000800 */
.L_x_31:
[----:B------:R-:W-:-:S13]  /*2020*/  ISETP.NE.AND P1, PT, R100, 0x3, PT ;  /* 0x000000036400780c */ /* 0x000fda0003f25270 */
[----:B-12---:R-:W-:Y:S05]  /*2030*/  @!P1 BRA `(.L_x_24) ;  /* 0x0000000000049947 */ /* 0x006fea0003800000 */
[----:B------:R-:W-:Y:S01]  /*2040*/  BPT.TRAP 0x1 ;  /* 0x000000040000795c */ /* 0x000fe20000300000 */
.L_x_24:
[----:B------:R-:W-:Y:S01]  /*2050*/  ULEA UR8, UR13, UR49, 0x3 ;  /* 0x000000310d087291 */ /* 0x000fe2000f8e183f */
[----:B------:R-:W-:-:S08]  /*2060*/  SHF.L.U32 R3, R5, 0x1f, RZ ;  /* 0x0000001f05037819 */ /* 0x000fd000000006ff */
[----:B------:R1:W2:Y:S01]  /*2070*/  SYNCS.PHASECHK.TRANS64.TRYWAIT P0, [UR8], R3 ;  /* 0x00000003ff0075a7 */ /* 0x0002a20008000148 */
[----:B------:R-:W-:Y:S05]  /*2080*/  @!P1 BRA `(.L_x_25) ;  /* 0x0000000000049947 */ /* 0x000fea0003800000 */
[----:B------:R-:W-:Y:S01]  /*2090*/  BPT.TRAP 0x1 ;  /* 0x000000040000795c */ /* 0x000fe20000300000 */
.L_x_25:
[----:B--2---:R-:W-:Y:S05]  /*20a0*/  @P0 BRA `(.L_x_26) ;  /* 0x0000000000080947 */ /* 0x004fea0003800000 */
[----:B------:R-:W2:Y:S02]  /*20b0*/  SYNCS.PHASECHK.TRANS64.TRYWAIT P0, [UR8], R3 ;  /* 0x00000003ff0075a7 */ /* 0x000ea40008000148 */
[----:B--2---:R-:W-:Y:S05]  /*20c0*/  @!P0 BRA `(.L_x_27) ;  /* 0x00000058006c8947 */ /* 0x004fea0003800000 */
.L_x_26:
[----:B------:R-:W-:Y:S01]  /*20d0*/  UIADD3 UR8, UR49, 0x26300, URZ ;  /* 0x0002630031087890 */ /* 0x000fe2000fffe03f */
[----:B------:R-:W-:Y:S01]  /*20e0*/  WARPGROUP.ARRIVE ;  /* 0x00000000000079c5 */ /* 0x000fe20000000000 */
[----:B------:R-:W-:Y:S02]  /*20f0*/  UISETP.NE.AND UP0, UPT, UR5, URZ, UPT ;  /* 0x0000003f0500728c */ /* 0x000fe4000bf05270 */
[----:B------:R-:W-:Y:S02]  /*2100*/  USHF.R.U32.HI UR8, URZ, 0x4, UR8 ;  /* 0x000000043f087899 */ /* 0x000fe40008011608 */
[----:B------:R-:W-:Y:S02]  /*2110*/  USEL UR7, UR7, URZ, !UP0 ;  /* 0x0000003f07077287 */ /* 0x000fe4000c000000 */
[----:B------:R-:W-:Y:S02]  /*2120*/  ULOP3.LUT UR5, UR8, 0x3fff, URZ, 0xc0, !UPT ;  /* 0x00003fff08057892 */ /* 0x000fe4000f8ec03f */
[----:B------:R-:W-:-:S02]  /*2130*/  ULOP3.LUT UR8, UR12, 0x10000, URZ, 0xfc, !UPT ;  /* 0x000100000c087892 */ /* 0x000fc4000f8efc3f */
[----:B------:R-:W-:Y:S02]  /*2140*/  ULOP3.LUT UR5, UR5, 0x10000, URZ, 0xfc, !UPT ;  /* 0x0001000005057892 */ /* 0x000fe4000f8efc3f */
[----:B------:R-:W-:Y:S02]  /*2150*/  UISETP.NE.U32.AND UP0, UPT, UR7, URZ, UPT ;  /* 0x0000003f0700728c */ /* 0x000fe4000bf05070 */
[----:B------:R-:W-:Y:S02]  /*2160*/  ULEA UR8, UR13, UR8, 0x9 ;  /* 0x000000080d087291 */ /* 0x000fe4000f8e483f */
[----:B------:R-:W-:Y:S01]  /*2170*/  ULEA UR10, UR13, UR5, 0x8 ;  /* 0x000000050d0a7291 */ /* 0x000fe2000f8e403f */
[----:B------:R-:W-:Y:S01]  /*2180*/  UMOV UR9, 0x80000020 ;  /* 0x8000002000097882 */ /* 0x000fe20000000000 */
[----:B------:R-:W-:Y:S01]  /*2190*/  UMOV UR11, 0x80000020 ;  /* 0x80000020000b7882 */ /* 0x000fe20000000000 */
[----:B------:R-:W-:-:S06]  /*21a0*/  UIADD3 UR6, UR6, 0x2, URZ ;  /* 0x0000000206067890 */ /* 0x000fcc000fffe03f */
[----:B------:R-:W-:Y:S01]  /*21b0*/  QGMMA.64x64x32.F32.E4M3.E4M3 R24, gdesc[UR8], R24, UP0, gsb0 ;  /* 0x00e00000081879f3 */ /* 0x000fe2000b800818 */
[----:B------:R-:W-:Y:S02]  /*21c0*/  UIADD3 UR8, UR8, 0x2, URZ ;  /* 0x0000000208087890 */ /* 0x000fe4000fffe03f */
[----:B------:R-:W-:Y:S01]  /*21d0*/  UIADD3 UR10, UR10, 0x2, URZ ;  /* 0x000000020a0a7890 */ /* 0x000fe2000fffe03f */
[----:B------:R-:W-:Y:S01]  /*21e0*/  UMOV UR9, 0x80000020 ;  /* 0x8000002000097882 */ /* 0x000fe20000000000 */
[----:B------:R-:W-:Y:S01]  /*21f0*/  UMOV UR11, 0x80000020 ;  /* 0x80000020000b7882 */ /* 0x000fe20000000000 */
[----:B------:R-:W-:-:S04]  /*2200*/  UISETP.NE.AND UP0, UPT, UR6, UR15, UPT ;  /* 0x0000000f0600728c */ /* 0x000fc8000bf05270 */
[----:B------:R-:W-:-:S06]  /*2210*/  USEL UR5, URZ, 0x1, UP0 ;  /* 0x000000013f057887 */ /* 0x000fcc0008000000 */
[----:B------:R-:W-:Y:S01]  /*2220*/  ISETP.NE.AND P0, PT, RZ, UR5, PT ;  /* 0x00000005ff007c0c */ /* 0x000fe2000bf05270 */
[----:B------:R-:W-:Y:S02]  /*2230*/  WARPGROUP.DEPBAR.LE gsb0, 0x0 ;  /* 0x00008000000079c5 */ /* 0x000fe40000010000 */
[----:B------:R-:W-:-:S06]  /*2240*/  WARPGROUP.ARRIVE ;  /* 0x00000000000079c5 */ /* 0x000fcc0000000000 */
[----:B------:R-:W-:Y:S03]  /*2250*/  QGMMA.64x64x32.F32.E4M3.E4M3 R24, gdesc[UR8], R24, gsb0 ;  /* 0x00e00000081879f3 */ /* 0x000fe60008000818 */
[----:B------:R-:W-:Y:S02]  /*2260*/  WARPGROUP.DEPBAR.LE gsb0, 0x0 ;  /* 0x00008000000079c5 */ /* 0x000fe40000010000 */
[----:B------:R-:W-:Y:S05]  /*2270*/  @!P0 BRA `(.L_x_28) ;  /* 0x0000000000848947 */ /* 0x000fea0003800000 */
[----:B------:R-:W-:Y:S01]  /*2280*/  FADD R99, R24, R99 ;  /* 0x0000006318637221 */ /* 0x000fe20000000000 */
[----:B------:R-:W-:-:S01]  /*2290*/  FADD R98, R25, R98 ;  /* 0x0000006219627221 */ /* 0x000fc20000000000 */
        /* <DEDUP_REMOVED lines=30> */
[----:B------:R-:W-:-:S06]  /*2480*/  UMOV UR6, URZ ;  /* 0x0000003f00067c82 */ /* 0x000fcc0008000000 */
.L_x_28:
[----:B------:R-:W-:Y:S05]  /*2490*/  @!P1 BRA `(.L_x_29) ;  /* 0x0000000000049947 */ /* 0x000fea0003800000 */
[----:B------:R-:W-:Y:S01]  /*24a0*/  BPT.TRAP 0x1 ;  /* 0x000000040000795c */ /* 0x000fe20000300000 */
.L_x_29:
[----:B------:R-:W-:Y:S01]  /*24b0*/  ULEA UR7, UR14, UR49, 0x3 ;  /* 0x000000310e077291 */ /* 0x000fe2000f8e183f */
[----:B------:R-:W-:-:S03]  /*24c0*/  ISETP.GT.U32.AND P0, PT, R19, 0x1, PT ;  /* 0x000000011300780c */ /* 0x000fc60003f04070 */
[----:B------:R-:W-:-:S04]  /*24d0*/  UIADD3 UR7, UR7, 0x88, URZ ;  /* 0x0000008807077890 */ /* 0x000fc8000fffe03f */
[----:B------:R-:W-:-:S09]  /*24e0*/  UPRMT UR7, URZ, 0x654, UR7 ;  /* 0x000006543f077896 */ /* 0x000fd20008000007 */
[----:B------:R-:W-:Y:S01]  /*24f0*/  SYNCS.ARRIVE.TRANS64.RED.A1T0 RZ, [UR7], RZ ;  /* 0x000000ffffff79a7 */ /* 0x000fe20008100407 */
[----:B------:R-:W-:Y:S05]  /*2500*/  @P0 BRA `(.L_x_30) ;  /* 0x0000000000040947 */ /* 0x000fea0003800000 */
[----:B------:R-:W-:Y:S01]  /*2510*/  BPT.TRAP 0x1 ;  /* 0x000000040000795c */ /* 0x000fe20000300000 */
.L_x_30:
[----:B------:R-:W-:Y:S01]  /*2520*/  UIADD3 UR13, UR13, 0x1, URZ ;  /* 0x000000010d0d7890 */ /* 0x000fe2000fffe03f */
[C---:B------:R-:W-:Y:S01]  /*2530*/  ISETP.GT.AND P0, PT, R0.reuse, 0x1, PT ;  /* 0x000000010000780c */ /* 0x040fe20003f04270 */
[----:B------:R-:W-:Y:S01]  /*2540*/  UIADD3 UR14, UR14, 0x1, URZ ;  /* 0x000000010e0e7890 */ /* 0x000fe2000fffe03f */
[----:B------:R-:W-:Y:S01]  /*2550*/  VIADD R0, R0, 0xffffffff ;  /* 0xffffffff00007836 */ /* 0x000fe20000000000 */
[----:B------:R-:W-:Y:S02]  /*2560*/  UISETP.NE.AND UP0, UPT, UR13, 0x11, UPT ;  /* 0x000000110d00788c */ /* 0x000fe4000bf05270 */
[----:B------:R-:W-:Y:S02]  /*2570*/  UISETP.NE.AND UP1, UPT, UR14, 0x11, UPT ;  /* 0x000000110e00788c */ /* 0x000fe4000bf25270 */
[----:B------:R-:W-:Y:S02]  /*2580*/  USEL UR7, URZ, 0x1, UP0 ;  /* 0x000000013f077887 */ /* 0x000fe40008000000 */
[----:B------:R-:W-:-:S02]  /*2590*/  USEL UR13, UR13, URZ, UP0 ;  /* 0x0000003f0d0d7287 */ /* 0x000fc40008000000 */
[----:B------:R-:W-:Y:S02]  /*25a0*/  USEL UR14, UR14, URZ, UP1 ;  /* 0x0000003f0e0e7287 */ /* 0x000fe40008800000 */
[----:B------:R-:W-:Y:S01]  /*25b0*/  LOP3.LUT R5, R5, UR7, RZ, 0x3c, !PT ;  /* 0x0000000705057c12 */ /* 0x000fe2000f8e3cff */
[----:B------:R-:W-:Y:S01]  /*25c0*/  UMOV UR7, 0x1 ;  /* 0x0000000100077882 */ /* 0x000fe20000000000 */
[----:B------:R-:W-:Y:S08]  /*25d0*/  @P0 BRA `(.L_x_31) ;  /* 0xfffffff800900947 */ /* 0x000ff0000383ffff */
.L_x_23:
[----:B------:R-:W-:Y:S01]  /*25e0*/  UISETP.NE.AND UP0, UPT, UR6, URZ, UPT ;  /* 0x0000003f0600728c */ /* 0x000fe2000bf05270 */
[----:B-12---:R-:W1:Y:S03]  /*25f0*/  LDC R0, c[0x0][0x28c] ;  /* 0x0000a300ff007b82 */ /* 0x006e660000000800 */
[----:B------:R-:W-:-:S06]  /*2600*/  USEL UR5, URZ, 0x1, !UP0 ;  /* 0x000000013f057887 */ /* 0x000fcc000c000000 */
[----:B------:R-:W-:Y:S02]  /*2610*/  ISETP.NE.AND P0, PT, RZ, UR5, PT ;  /* 0x00000005ff007c0c */ /* 0x000fe4000bf05270 */
[----:B-1----:R-:W-:-:S11]  /*2620*/  ISETP.GE.AND P1, PT, R0, 0x1, PT ;  /* 0x000000010000780c */ /* 0x002fd60003f26270 */
[----:B------:R-:W-:Y:S05]  /*2630*/  @!P0 BRA `(.L_x_32) ;  /* 0x0000000000808947 */ /* 0x000fea0003800000 */
[----:B------:R-:W-:Y:S01]  /*2640*/  FADD R99, R24, R99 ;  /* 0x0000006318637221 */ /* 0x000fe20000000000 */
        /* <DEDUP_REMOVED lines=30> */
[----:B------:R-:W-:-:S07]  /*2830*/  FADD R66, R66, R55 ;  /* 0x0000003742427221 */ /* 0x000fce0000000000 */
.L_x_32:
[----:B------:R-:W-:Y:S05]  /*2840*/  @!P1 BRA `(.L_x_33) ;  /* 0x0000000000409947 */ /* 0x000fea0003800000 */
[----:B------:R-:W-:-:S13]  /*2850*/  ISETP.NE.AND P0, PT, R100, 0x3, PT ;  /* 0x000000036400780c */ /* 0x000fda0003f05270 */
[----:B------:R-:W-:Y:S05]  /*2860*/  @!P0 BRA `(.L_x_34) ;  /* 0x0000000000048947 */ /* 0x000fea0003800000 */
[----:B------:R-:W-:Y:S01]  /*2870*/  BPT.TRAP 0x1 ;  /* 0x000000040000795c */ /* 0x000fe20000300000 */
.L_x_34:
[----:B------:R-:W-:Y:S01]  /*2880*/  UISETP.LT.AND UP0, UPT, UR50, 0x1, UPT ;  /* 0x000000013200788c */ /* 0x000fe2000bf01270 */
[----:B------:R-:W-:-:S03]  /*2890*/  ISETP.GT.U32.AND P0, PT, R19, 0x1, PT ;  /* 0x000000011300780c */ /* 0x000fc60003f04070 */
[----:B------:R-:W-:-:S04]  /*28a0*/  USEL UR5, UR50, 0x1, UP0 ;  /* 0x0000000132057887 */ /* 0x000fc80008000000 */
[----:B------:R-:W-:-:S04]  /*28b0*/  UIADD3 UR5, UR4, UR50, -UR5 ;  /* 0x0000003204057290 */ /* 0x000fc8000fffe805 */
[----:B------:R-:W-:-:S04]  /*28c0*/  UIMAD.WIDE.U32 UR6, UR5, -0xf0f0f0f, URZ ;  /* 0xf0f0f0f1050678a5 */ /* 0x000fc8000f8e003f */
[----:B------:R-:W-:-:S04]  /*28d0*/  USHF.R.U32.HI UR6, URZ, 0x4, UR7 ;  /* 0x000000043f067899 */ /* 0x000fc80008011607 */
[----:B------:R-:W-:-:S04]  /*28e0*/  UIMAD UR5, UR6, -0x11, UR5 ;  /* 0xffffffef060578a4 */ /* 0x000fc8000f8e0205 */
[----:B------:R-:W-:-:S04]  /*28f0*/  ULEA UR5, UR5, UR49, 0x3 ;  /* 0x0000003105057291 */ /* 0x000fc8000f8e183f */
[----:B------:R-:W-:-:S04]  /*2900*/  UIADD3 UR5, UR5, 0x88, URZ ;  /* 0x0000008805057890 */ /* 0x000fc8000fffe03f */
[----:B------:R-:W-:-:S09]  /*2910*/  UPRMT UR5, URZ, 0x654, UR5 ;  /* 0x000006543f057896 */ /* 0x000fd20008000005 */
[----:B------:R-:W-:Y:S01]  /*2920*/  SYNCS.ARRIVE.TRANS64.RED.A1T0 RZ, [UR5], RZ ;  /* 0x000000ffffff79a7 */ /* 0x000fe20008100405 */
[----:B------:R-:W-:Y:S05]  /*2930*/  @P0 BRA `(.L_x_33) ;  /* 0x0000000000040947 */ /* 0x000fea0003800000 */
[----:B------:R-:W-:Y:S01]  /*2940*/  BPT.TRAP 0x1 ;  /* 0x000000040000795c */ /* 0x000fe20000300000 */
.L_x_33:
[----:B------:R-:W-:Y:S01]  /*2950*/  UIADD3 UR6, UR49, 0x200, URZ ;  /* 0x0000020031067890 */ /* 0x000fe2000fffe03f */
[----:B------:R-:W-:Y:S01]  /*2960*/  R2UR UR46, R88 ;  /* 0x00000000582e72ca */ /* 0x000fe200000e0000 */
[----:B------:R-:W-:Y:S01]  /*2970*/  UIADD3 UR51, UR50, UR4, URZ ;  /* 0x0000000432337290 */ /* 0x000fe2000fffe03f */
[----:B------:R-:W-:Y:S01]  /*2980*/  R2UR UR45, R89 ;  /* 0x00000000592d72ca */ /* 0x000fe200000e0000 */
[----:B------:R-:W-:Y:S02]  /*2990*/  UISETP.GE.U32.AND UP1, UPT, UR50, 0x11, UPT ;  /* 0x000000113200788c */ /* 0x000fe4000bf26070 */
[----:B------:R-:W-:Y:S02]  /*29a0*/  ULOP3.LUT UP2, URZ, UR6, 0x9f, URZ, 0xc0, !UPT ;  /* 0x0000009f063f7892 */ /* 0x000fe4000f84c03f */
[----:B------:R-:W-:-:S04]  /*29b0*/  UISETP.GT.U32.AND UP0, UPT, UR51, 0x10, UPT ;  /* 0x000000103300788c */ /* 0x000fc8000bf04070 */
[----:B------:R-:W-:Y:S01]  /*29c0*/  UISETP.LT.U32.AND UP0, UPT, UR50, 0x11, UP0 ;  /* 0x000000113200788c */ /* 0x000fe20008701070 */
[----:B------:R-:W-:Y:S01]  /*29d0*/  PLOP3.LUT P0, PT, PT, PT, UP2, 0x80, 0x0 ;  /* 0x000000000000781c */ /* 0x000fe20003f0f028 */
[----:B------:R-:W-:Y:S02]  /*29e0*/  USHF.L.U32 UR46, UR46, 0x7, URZ ;  /* 0x000000072e2e7899 */ /* 0x000fe4000800063f */
[----:B------:R-:W-:Y:S02]  /*29f0*/  @UP1 UIMAD.WIDE.U32 UR4, UR51, -0xf0f0f0f, URZ ;  /* 0xf0f0f0f1330418a5 */ /* 0x000fe4000f8e003f */
[----:B------:R-:W-:Y:S02]  /*2a00*/  USEL UR6, URZ, 0x1, !UP0 ;  /* 0x000000013f067887 */ /* 0x000fe4000c000000 */
[----:B------:R-:W-:Y:S02]  /*2a10*/  @UP1 USHF.R.U32.HI UR4, URZ, 0x4, UR5 ;  /* 0x000000043f041899 */ /* 0x000fe40008011605 */
[----:B------:R-:W-:-:S02]  /*2a20*/  ULOP3.LUT UR48, UR48, UR6, URZ, 0x3c, !UPT ;  /* 0x0000000630307292 */ /* 0x000fc4000f8e3c3f */
[----:B------:R-:W-:Y:S02]  /*2a30*/  USHF.L.U32 UR45, UR45, 0x6, URZ ;  /* 0x000000062d2d7899 */ /* 0x000fe4000800063f */
[----:B------:R-:W-:Y:S01]  /*2a40*/  @UP1 ULOP3.LUT UR48, UR48, 0x1, UR4, 0x78, !UPT ;  /* 0x0000000130301892 */ /* 0x000fe2000f8e7804 */
[----:B------:R-:W-:Y:S11]  /*2a50*/  @!P0 BRA `(.L_x_35) ;  /* 0x0000000000408947 */ /* 0x000ff60003800000 */
[----:B------:R-:W-:Y:S01]  /*2a60*/  MOV R0, 0x0 ;  /* 0x0000000000007802 */ /* 0x000fe20000000f00 */
[----:B------:R-:W-:Y:S01]  /*2a70*/  ULDC.64 UR4, c[0x4][0x68] ;  /* 0x01001a0000047ab9 */ /* 0x000fe20000000a00 */
[----:B------:R-:W-:Y:S01]  /*2a80*/  ULDC.64 UR6, c[0x4][0x8] ;  /* 0x0100020000067ab9 */ /* 0x000fe20000000a00 */
[----:B------:R-:W-:Y:S01]  /*2a90*/  IMAD.U32 R4, RZ, RZ, UR4 ;  /* 0x00000004ff047e24 */ /* 0x000fe2000f8e00ff */
[----:B------:R1:W2:Y:S01]  /*2aa0*/  LDC.64 R14, c[0x4][R0] ;  /* 0x01000000000e7b82 */ /* 0x0002a20000000a00 */
[----:B------:R-:W-:Y:S01]  /*2ab0*/  IMAD.U32 R5, RZ, RZ, UR5 ;  /* 0x00000005ff057e24 */ /* 0x000fe2000f8e00ff */
[----:B------:R-:W-:Y:S01]  /*2ac0*/  ULDC.64 UR4, c[0x4][0x70] ;  /* 0x01001c0000047ab9 */ /* 0x000fe20000000a00 */
[----:B------:R-:W-:Y:S02]  /*2ad0*/  IMAD.U32 R10, RZ, RZ, UR6 ;  /* 0x00000006ff0a7e24 */ /* 0x000fe4000f8e00ff */
[----:B------:R-:W-:Y:S02]  /*2ae0*/  IMAD.U32 R6, RZ, RZ, UR4 ;  /* 0x00000004ff067e24 */ /* 0x000fe4000f8e00ff */
[----:B------:R-:W-:-:S02]  /*2af0*/  IMAD.U32 R7, RZ, RZ, UR5 ;  /* 0x00000005ff077e24 */ /* 0x000fc4000f8e00ff */
[----:B------:R-:W-:Y:S02]  /*2b00*/  IMAD.U32 R11, RZ, RZ, UR7 ;  /* 0x00000007ff0b7e24 */ /* 0x000fe4000f8e00ff */
[----:B------:R-:W-:Y:S02]  /*2b10*/  IMAD.MOV.U32 R8, RZ, RZ, 0x70 ;  /* 0x00000070ff087424 */ /* 0x000fe400078e00ff */
[----:B------:R-:W-:Y:S02]  /*2b20*/  IMAD.MOV.U32 R12, RZ, RZ, 0x1 ;  /* 0x00000001ff0c7424 */ /* 0x000fe400078e00ff */
[----:B-1----:R-:W-:-:S07]  /*2b30*/  IMAD.MOV.U32 R13, RZ, RZ, RZ ;  /* 0x000000ffff0d7224 */ /* 0x002fce00078e00ff */
[----:B------:R-:W-:-:S07]  /*2b40*/  LEPC R20, `(.L_x_35) ;  /* 0x000000001014794e */ /* 0x000fce0000000000 */
[----:B--2---:R-:W-:Y:S05]  /*2b50*/  CALL.ABS.NOINC R14 ;  /* 0x000000000e007343 */ /* 0x004fea0003c00000 */
.L_x_35:
[----:B------:R-:W-:-:S04]  /*2b60*/  UIADD3 UR4, UR49, 0x2200, URZ ;  /* 0x0000220031047890 */ /* 0x000fc8000fffe03f */
[----:B------:R-:W-:-:S06]  /*2b70*/  ULOP3.LUT UP0, URZ, UR4, 0x9f, URZ, 0xc0, !UPT ;  /* 0x0000009f043f7892 */ /* 0x000fcc000f80c03f */
[----:B------:R-:W-:-:S13]  /*2b80*/  PLOP3.LUT P0, PT, PT, PT, UP0, 0x80, 0x0 ;  /* 0x000000000000781c */ /* 0x000fda0003f0f008 */
[----:B------:R-:W-:Y:S05]  /*2b90*/  @!P0 BRA `(.L_x_36) ;  /* 0x0000000000408947 */ /* 0x000fea0003800000 */
        /* <DEDUP_REMOVED lines=16> */
.L_x_36:
[----:B------:R-:W1:Y:S01]  /*2ca0*/  LDC.64 R10, c[0x0][0x590] ;  /* 0x00016400ff0a7b82 */ /* 0x000e620000000a00 */
[----:B------:R-:W-:Y:S01]  /*2cb0*/  SHF.R.U32.HI R0, RZ, 0x2, R18 ;  /* 0x00000002ff007819 */ /* 0x000fe20000011612 */
[----:B------:R-:W-:Y:S01]  /*2cc0*/  ULDC UR4, c[0x0][0x284] ;  /* 0x0000a10000047ab9 */ /* 0x000fe20000000800 */
[C---:B------:R-:W-:Y:S02]  /*2cd0*/  LOP3.LUT R3, R18.reuse, 0xe0, RZ, 0xc0, !PT ;  /* 0x000000e012037812 */ /* 0x040fe400078ec0ff */
[----:B------:R-:W-:Y:S02]  /*2ce0*/  LOP3.LUT R4, R18, 0x3, RZ, 0xc0, !PT ;  /* 0x0000000312047812 */ /* 0x000fe400078ec0ff */
[----:B------:R-:W-:Y:S01]  /*2cf0*/  LOP3.LUT R7, R0, 0x7, RZ, 0xc0, !PT ;  /* 0x0000000700077812 */ /* 0x000fe200078ec0ff */
[----:B------:R-:W2:Y:S01]  /*2d00*/  LDC R5, c[0x0][0x288] ;  /* 0x0000a200ff057b82 */ /* 0x000ea20000000800 */
[----:B------:R-:W-:Y:S02]  /*2d10*/  SHF.R.U32.HI R0, RZ, 0x1, R3 ;  /* 0x00000001ff007819 */ /* 0x000fe40000011603 */
[----:B-1----:R-:W-:-:S04]  /*2d20*/  ISETP.NE.U32.AND P2, PT, R10, RZ, PT ;  /* 0x000000ff0a00720c */ /* 0x002fc80003f45070 */
[----:B------:R-:W-:Y:S01]  /*2d30*/  ISETP.NE.AND.EX P2, PT, R11, RZ, PT, P2 ;  /* 0x000000ff0b00720c */ /* 0x000fe20003f45320 */
[----:B--2---:R-:W-:Y:S01]  /*2d40*/  IMAD R4, R4, -0x2, R5 ;  /* 0xfffffffe04047824 */ /* 0x004fe200078e0205 */
[----:B------:R-:W-:-:S03]  /*2d50*/  IADD3 R5, -R0, UR4, -R7 ;  /* 0x0000000400057c10 */ /* 0x000fc6000fffe907 */
[----:B------:R-:W-:Y:S02]  /*2d60*/  IMAD R89, R89, -0x40, R4 ;  /* 0xffffffc059597824 */ /* 0x000fe400078e0204 */
[----:B------:R-:W-:-:S06]  /*2d70*/  IMAD R88, R88, -0x80, R5 ;  /* 0xffffff8058587824 */ /* 0x000fcc00078e0205 */
[----:B------:R-:W-:Y:S05]  /*2d80*/  @!P2 BRA `(.L_x_37) ;  /* 0x000000000054a947 */ /* 0x000fea0003800000 */
[----:B------:R-:W-:Y:S02]  /*2d90*/  ULDC.64 UR4, c[0x0][0x588] ;  /* 0x0001620000047ab9 */ /* 0x000fe40000000a00 */
[----:B------:R-:W-:-:S04]  /*2da0*/  ISETP.NE.U32.AND P0, PT, RZ, UR4, PT ;  /* 0x00000004ff007c0c */ /* 0x000fc8000bf05070 */
[----:B------:R-:W-:-:S13]  /*2db0*/  ISETP.NE.AND.EX P0, PT, RZ, UR5, PT, P0 ;  /* 0x00000005ff007c0c */ /* 0x000fda000bf05300 */
[----:B------:R-:W-:Y:S05]  /*2dc0*/  @!P0 BRA `(.L_x_38) ;  /* 0x0000000000288947 */ /* 0x000fea0003800000 */
[----:B------:R-:W1:Y:S01]  /*2dd0*/  LDC.64 R4, c[0x0][0x588] ;  /* 0x00016200ff047b82 */ /* 0x000e620000000a00 */
[----:B------:R-:W-:-:S04]  /*2de0*/  IMAD R9, R10, UR47, RZ ;  /* 0x0000002f0a097c24 */ /* 0x000fc8000f8e02ff */
[----:B-1----:R-:W-:-:S05]  /*2df0*/  IMAD.WIDE R4, R9, 0x4, R4 ;  /* 0x0000000409047825 */ /* 0x002fca00078e0204 */
[----:B------:R-:W2:Y:S01]  /*2e00*/  LDG.E R23, desc[UR38][R4.64] ;  /* 0x0000002604177981 */ /* 0x000ea2000c1e1900 */
[----:B------:R-:W-:Y:S02]  /*2e10*/  IMAD.MOV.U32 R22, RZ, RZ, 0x1 ;  /* 0x00000001ff167424 */ /* 0x000fe400078e00ff */
[----:B------:R-:W-:Y:S02]  /*2e20*/  IMAD.MOV.U32 R61, RZ, RZ, 0x1 ;  /* 0x00000001ff3d7424 */ /* 0x000fe400078e00ff */
[----:B------:R-:W-:Y:S02]  /*2e30*/  IMAD.MOV.U32 R63, RZ, RZ, 0x1 ;  /* 0x00000001ff3f7424 */ /* 0x000fe400078e00ff */
[--C-:B--2---:R-:W-:Y:S02]  /*2e40*/  IMAD.MOV.U32 R64, RZ, RZ, R23.reuse ;  /* 0x000000ffff407224 */ /* 0x104fe400078e0017 */
[----:B------:R-:W-:Y:S01]  /*2e50*/  IMAD.MOV.U32 R81, RZ, RZ, R23 ;  /* 0x000000ffff517224 */ /* 0x000fe200078e0017 */
[----:B------:R-:W-:Y:S06]  /*2e60*/  BRA `(.L_x_37) ;  /* 0x00000000001c7947 */ /* 0x000fec0003800000 */
.L_x_38:
[----:B------:R-:W-:Y:S01]  /*2e70*/  ULDC UR4, c[0x0][0x580] ;  /* 0x0001600000047ab9 */ /* 0x000fe20000000800 */
[----:B------:R-:W-:Y:S02]  /*2e80*/  IMAD.MOV.U32 R22, RZ, RZ, 0x1 ;  /* 0x00000001ff167424 */ /* 0x000fe400078e00ff */
[----:B------:R-:W-:Y:S02]  /*2e90*/  IMAD.MOV.U32 R61, RZ, RZ, 0x1 ;  /* 0x00000001ff3d7424 */ /* 0x000fe400078e00ff */
[----:B------:R-:W-:Y:S02]  /*2ea0*/  IMAD.MOV.U32 R63, RZ, RZ, 0x1 ;  /* 0x00000001ff3f7424 */ /* 0x000fe400078e00ff */
[----:B------:R-:W-:Y:S02]  /*2eb0*/  IMAD.U32 R23, RZ, RZ, UR4 ;  /* 0x00000004ff177e24 */ /* 0x000fe4000f8e00ff */
[----:B------:R-:W-:Y:S02]  /*2ec0*/  IMAD.U32 R64, RZ, RZ, UR4 ;  /* 0x00000004ff407e24 */ /* 0x000fe4000f8e00ff */
[----:B------:R-:W-:-:S07]  /*2ed0*/  IMAD.U32 R81, RZ, RZ, UR4 ;  /* 0x00000004ff517e24 */ /* 0x000fce000f8e00ff */
.L_x_37:
[----:B------:R-:W1:Y:S02]  /*2ee0*/  LDC.64 R8, c[0x0][0x5b0] ;  /* 0x00016c00ff087b82 */ /* 0x000e640000000a00 */
[----:B-1----:R-:W-:-:S04]  /*2ef0*/  ISETP.NE.U32.AND P0, PT, R8, RZ, PT ;  /* 0x000000ff0800720c */ /* 0x002fc80003f05070 */
[----:B------:R-:W-:-:S13]  /*2f00*/  ISETP.NE.AND.EX P0, PT, R9, RZ, PT, P0 ;  /* 0x000000ff0900720c */ /* 0x000fda0003f05300 */
        /* <DEDUP_REMOVED lines=8> */
[----:B------:R1:W5:Y:S01]  /*2f90*/  LDG.E R56, desc[UR38][R4.64] ;  /* 0x0000002604387981 */ /* 0x000362000c1e1900 */
[----:B------:R-:W-:Y:S05]  /*2fa0*/  BRA `(.L_x_39) ;  /* 0x0000000000087947 */ /* 0x000fea0003800000 */
.L_x_40:
[----:B------:R-:W-:Y:S02]  /*2fb0*/  ULDC UR4, c[0x0][0x5a0] ;  /* 0x0001680000047ab9 */ /* 0x000fe40000000800 */
[----:B------:R-:W-:-:S07]  /*2fc0*/  IMAD.U32 R56, RZ, RZ, UR4 ;  /* 0x00000004ff387e24 */ /* 0x000fce000f8e00ff */
.L_x_39:
[----:B------:R-:W2:Y:S01]  /*2fd0*/  LDC.64 R12, c[0x0][0x5c0] ;  /* 0x00017000ff0c7b82 */ /* 0x000ea20000000a00 */
[----:B------:R-:W-:Y:S01]  /*2fe0*/  ULDC.64 UR4, c[0x0][0x588] ;  /* 0x0001620000047ab9 */ /* 0x000fe20000000a00 */
[----:B------:R-:W-:Y:S02]  /*2ff0*/  ISETP.EQ.U32.AND P3, PT, R10, RZ, PT ;  /* 0x000000ff0a00720c */ /* 0x000fe40003f62070 */
[----:B------:R-:W-:Y:S02]  /*3000*/  ISETP.NE.U32.AND P4, PT, RZ, UR4, PT ;  /* 0x00000004ff007c0c */ /* 0x000fe4000bf85070 */
[----:B------:R-:W-:Y:S02]  /*3010*/  LOP3.LUT P5, RZ, R63, 0xff, RZ, 0xc0, !PT ;  /* 0x000000ff3fff7812 */ /* 0x000fe400078ac0ff */
[----:B------:R-:W3:Y:S01]  /*3020*/  LDC R9, c[0x0][0x5c8] ;  /* 0x00017200ff097b82 */ /* 0x000ee20000000800 */
[----:B------:R-:W-:Y:S02]  /*3030*/  ISETP.NE.AND.EX P4, PT, RZ, UR5, PT, P4 ;  /* 0x00000005ff007c0c */ /* 0x000fe4000bf85340 */
[----:B------:R-:W-:-:S02]  /*3040*/  FSEL R0, R81, R64, !P5 ;  /* 0x0000004051007208 */ /* 0x000fc40006800000 */
[----:B------:R-:W-:Y:S02]  /*3050*/  ISETP.EQ.OR.EX P3, PT, R11, RZ, !P4, P3 ;  /* 0x000000ff0b00720c */ /* 0x000fe40006762730 */
[----:B------:R-:W-:Y:S02]  /*3060*/  PLOP3.LUT P1, PT, PT, PT, PT, 0x8, 0x0 ;  /* 0x000000000000781c */ /* 0x000fe40003f2e170 */
[----:B------:R-:W-:Y:S02]  /*3070*/  PLOP3.LUT P4, PT, P4, PT, PT, 0x8, 0x0 ;  /* 0x000000000000781c */ /* 0x000fe4000278e170 */
[C---:B------:R-:W-:Y:S02]  /*3080*/  FSEL R64, R23.reuse, R64, !P2 ;  /* 0x0000004017407208 */ /* 0x040fe40005000000 */
[----:B------:R-:W-:Y:S02]  /*3090*/  FSEL R0, R23, R0, !P2 ;  /* 0x0000000017007208 */ /* 0x000fe40005000000 */
[----:B--2---:R-:W-:-:S04]  /*30a0*/  ISETP.NE.U32.AND P0, PT, R12, RZ, PT ;  /* 0x000000ff0c00720c */ /* 0x004fc80003f05070 */
[----:B------:R-:W-:-:S04]  /*30b0*/  ISETP.NE.AND.EX P0, PT, R13, RZ, PT, P0 ;  /* 0x000000ff0d00720c */ /* 0x000fc80003f05300 */
[----:B---3--:R-:W-:Y:S01]  /*30c0*/  FSEL R9, R9, RZ, !P0 ;  /* 0x000000ff09097208 */ /* 0x008fe20004000000 */
[----:B------:R-:W-:Y:S08]  /*30d0*/  @!P3 BRA `(.L_x_41) ;  /* 0x00000000003cb947 */ /* 0x000ff00003800000 */
[----:B------:R-:W-:Y:S04]  /*30e0*/  BSSY B0, `(.L_x_41) ;  /* 0x000000e000007945 */ /* 0x000fe80003800000 */
[----:B------:R-:W-:Y:S05]  /*30f0*/  @!P2 BRA `(.L_x_42) ;  /* 0x000000000024a947 */ /* 0x000fea0003800000 */
[----:B------:R-:W-:Y:S02]  /*3100*/  LOP3.LUT P3, RZ, R61, 0xff, RZ, 0xc0, !PT ;  /* 0x000000ff3dff7812 */ /* 0x000fe4000786c0ff */
[----:B------:R-:W-:Y:S02]  /*3110*/  PLOP3.LUT P1, PT, P4, PT, PT, 0x80, 0x0 ;  /* 0x000000000000781c */ /* 0x000fe4000272f070 */
[----:B------:R-:W-:-:S09]  /*3120*/  PRMT R63, RZ, 0x7610, R63 ;  /* 0x00007610ff3f7816 */ /* 0x000fd2000000003f */
[----:B------:R-:W-:Y:S05]  /*3130*/  @!P3 BRA `(.L_x_43) ;  /* 0x000000000020b947 */ /* 0x000fea0003800000 */
[----:B------:R-:W-:Y:S01]  /*3140*/  FSETP.EQ.AND P1, PT, R23, RZ, PT ;  /* 0x000000ff1700720b */ /* 0x000fe20003f22000 */
[----:B------:R-:W-:Y:S01]  /*3150*/  IMAD.MOV.U32 R64, RZ, RZ, R23 ;  /* 0x000000ffff407224 */ /* 0x000fe200078e0017 */
[----:B------:R-:W-:Y:S01]  /*3160*/  PRMT R63, R61, 0x7610, R63 ;  /* 0x000076103d3f7816 */ /* 0x000fe2000000003f */
[----:B------:R-:W-:Y:S01]  /*3170*/  IMAD.MOV.U32 R0, RZ, RZ, R23 ;  /* 0x000000ffff007224 */ /* 0x000fe200078e0017 */
[----:B------:R-:W-:Y:S09]  /*3180*/  BRA `(.L_x_43) ;  /* 0x00000000000c7947 */ /* 0x000ff20003800000 */
.L_x_42:
[----:B------:R-:W-:Y:S01]  /*3190*/  FSETP.EQ.AND P1, PT, R23, RZ, PT ;  /* 0x000000ff1700720b */ /* 0x000fe20003f22000 */
[--C-:B------:R-:W-:Y:S02]  /*31a0*/  IMAD.MOV.U32 R64, RZ, RZ, R23.reuse ;  /* 0x000000ffff407224 */ /* 0x100fe400078e0017 */
[----:B------:R-:W-:-:S10]  /*31b0*/  IMAD.MOV.U32 R0, RZ, RZ, R23 ;  /* 0x000000ffff007224 */ /* 0x000fd400078e0017 */
.L_x_43:
[----:B------:R-:W-:Y:S05]  /*31c0*/  BSYNC B0 ;  /* 0x0000000000007941 */ /* 0x000fea0003800000 */
.L_x_41:
[----:B------:R-:W-:Y:S04]  /*31d0*/  BSSY B0, `(.L_x_44) ;  /* 0x000000f000007945 */ /* 0x000fe80003800000 */
[----:B------:R-:W-:Y:S05]  /*31e0*/  @!P2 BRA `(.L_x_45) ;  /* 0x000000000028a947 */ /* 0x000fea0003800000 */
[----:B------:R-:W-:Y:S02]  /*31f0*/  LOP3.LUT P2, RZ, R22, 0xff, RZ, 0xc0, !PT ;  /* 0x000000ff16ff7812 */ /* 0x000fe4000784c0ff */
[----:B------:R-:W-:Y:S02]  /*3200*/  PRMT R61, RZ, 0x7610, R61 ;  /* 0x00007610ff3d7816 */ /* 0x000fe4000000003d */
[----:B------:R-:W-:-:S09]  /*3210*/  PRMT R63, RZ, 0x7610, R63 ;  /* 0x00007610ff3f7816 */ /* 0x000fd2000000003f */
[----:B------:R-:W-:Y:S05]  /*3220*/  @!P2 BRA `(.L_x_46) ;  /* 0x000000000024a947 */ /* 0x000fea0003800000 */
[----:B------:R-:W-:Y:S01]  /*3230*/  FSETP.EQ.AND P4, PT, R23, RZ, PT ;  /* 0x000000ff1700720b */ /* 0x000fe20003f82000 */
[----:B------:R-:W-:Y:S01]  /*3240*/  IMAD.MOV.U32 R64, RZ, RZ, R23 ;  /* 0x000000ffff407224 */ /* 0x000fe200078e0017 */
[C---:B------:R-:W-:Y:S01]  /*3250*/  PRMT R61, R22.reuse, 0x7610, R61 ;  /* 0x00007610163d7816 */ /* 0x040fe2000000003d */
[----:B------:R-:W-:Y:S01]  /*3260*/  IMAD.MOV.U32 R0, RZ, RZ, R23 ;  /* 0x000000ffff007224 */ /* 0x000fe200078e0017 */
[----:B------:R-:W-:Y:S01]  /*3270*/  PRMT R63, R22, 0x7610, R63 ;  /* 0x00007610163f7816 */ /* 0x000fe2000000003f */
[----:B------:R-:W-:Y:S08]  /*3280*/  BRA `(.L_x_46) ;  /* 0x00000000000c7947 */ /* 0x000ff00003800000 */
.L_x_45:
[----:B------:R-:W-:Y:S01]  /*3290*/  FSETP.EQ.AND P4, PT, R23, RZ, PT ;  /* 0x000000ff1700720b */ /* 0x000fe20003f82000 */
[--C-:B------:R-:W-:Y:S02]  /*32a0*/  IMAD.MOV.U32 R64, RZ, RZ, R23.reuse ;  /* 0x000000ffff407224 */ /* 0x100fe400078e0017 */
[----:B------:R-:W-:-:S10]  /*32b0*/  IMAD.MOV.U32 R0, RZ, RZ, R23 ;  /* 0x000000ffff007224 */ /* 0x000fd400078e0017 */
.L_x_46:
[----:B------:R-:W-:Y:S05]  /*32c0*/  BSYNC B0 ;  /* 0x0000000000007941 */ /* 0x000fea0003800000 */
.L_x_44:
[----:B------:R-:W-:Y:S02]  /*32d0*/  IMAD.MOV.U32 R8, RZ, RZ, RZ ;  /* 0x000000ffff087224 */ /* 0x000fe400078e00ff */
[----:B------:R-:W-:Y:S02]  /*32e0*/  IMAD.MOV.U32 R10, RZ, RZ, RZ ;  /* 0x000000ffff0a7224 */ /* 0x000fe400078e00ff */
[----:B------:R-:W-:Y:S01]  /*32f0*/  IMAD.MOV.U32 R11, RZ, RZ, R9 ;  /* 0x000000ffff0b7224 */ /* 0x000fe200078e0009 */
[----:B------:R-:W-:Y:S06]  /*3300*/  @!P0 BRA `(.L_x_47) ;  /* 0x0000000000608947 */ /* 0x000fec0003800000 */
[----:B------:R-:W-:Y:S01]  /*3310*/  SHF.R.U32.HI R3, RZ, 0x5, R3 ;  /* 0x00000005ff037819 */ /* 0x000fe20000011603 */
[----:B------:R-:W2:Y:S01]  /*3320*/  LDC.64 R14, c[0x0][0x5d0] ;  /* 0x00017400ff0e7b82 */ /* 0x000ea20000000a00 */
[----:B------:R-:W-:Y:S01]  /*3330*/  USHF.R.S32.HI UR4, URZ, 0x1f, UR47 ;  /* 0x0000001f3f047899 */ /* 0x000fe2000801142f */
[----:B------:R-:W-:Y:S02]  /*3340*/  ISETP.GE.AND P0, PT, R89, 0x1, PT ;  /* 0x000000015900780c */ /* 0x000fe40003f06270 */
[----:B-1----:R-:W-:Y:S01]  /*3350*/  IMAD.SHL.U32 R4, R3, 0x10, RZ ;  /* 0x0000001003047824 */ /* 0x002fe200078e00ff */
[----:B------:R-:W-:Y:S02]  /*3360*/  PRMT R3, RZ, 0x7610, R3 ;  /* 0x00007610ff037816 */ /* 0x000fe40000000003 */
[----:B------:R-:W-:Y:S02]  /*3370*/  ISETP.LT.OR P2, PT, R88, 0x9, !P0 ;  /* 0x000000095800780c */ /* 0x000fe40004741670 */
[----:B------:R-:W-:-:S02]  /*3380*/  LOP3.LUT R4, R4, 0xfffffff0, R7, 0xe2, !PT ;  /* 0xfffffff004047812 */ /* 0x000fc400078ee207 */
[----:B------:R-:W-:-:S03]  /*3390*/  ISETP.LT.OR P0, PT, R88, 0x1, !P0 ;  /* 0x000000015800780c */ /* 0x000fc60004701670 */
[----:B------:R-:W-:-:S05]  /*33a0*/  VIADD R4, R4, UR46 ;  /* 0x0000002e04047c36 */ /* 0x000fca0008000000 */
[--C-:B------:R-:W-:Y:S01]  /*33b0*/  SHF.R.S32.HI R5, RZ, 0x1f, R4.reuse ;  /* 0x0000001fff057819 */ /* 0x100fe20000011404 */
[C---:B--2---:R-:W-:Y:S02]  /*33c0*/  IMAD R6, R14.reuse, UR4, RZ ;  /* 0x000000040e067c24 */ /* 0x044fe4000f8e02ff */
[----:B------:R-:W-:-:S04]  /*33d0*/  IMAD.WIDE.U32 R4, R14, UR47, R4 ;  /* 0x0000002f0e047c25 */ /* 0x000fc8000f8e0004 */
[----:B------:R-:W-:Y:S01]  /*33e0*/  IMAD R6, R15, UR47, R6 ;  /* 0x0000002f0f067c24 */ /* 0x000fe2000f8e0206 */
[----:B------:R-:W-:-:S04]  /*33f0*/  IADD3 R4, P3, R4, R12, RZ ;  /* 0x0000000c04047210 */ /* 0x000fc80007f7e0ff */
[----:B------:R-:W-:-:S05]  /*3400*/  IADD3.X R5, R13, R5, R6, P3, !PT ;  /* 0x000000050d057210 */ /* 0x000fca0001ffe406 */
[----:B------:R-:W2:Y:S04]  /*3410*/  @!P2 LDG.E.U8 R6, desc[UR38][R4.64+0x8] ;  /* 0x000008260406a981 */ /* 0x000ea8000c1e1100 */
[----:B------:R-:W3:Y:S01]  /*3420*/  @!P0 LDG.E.U8 R3, desc[UR38][R4.64] ;  /* 0x0000002604038981 */ /* 0x000ee2000c1e1100 */
[----:B--2---:R-:W-:-:S05]  /*3430*/  @!P2 IMAD.SHL.U32 R6, R6, 0x100, RZ ;  /* 0x000001000606a824 */ /* 0x004fca00078e00ff */
[----:B---3--:R-:W-:-:S04]  /*3440*/  @!P2 LOP3.LUT R6, R3, R6, RZ, 0xfc, !PT ;  /* 0x000000060306a212 */ /* 0x008fc800078efcff */
[----:B------:R-:W-:-:S04]  /*3450*/  @!P2 PRMT R3, R6, 0x7610, R3 ;  /* 0x000076100603a816 */ /* 0x000fc80000000003 */
[----:B------:R-:W-:-:S05]  /*3460*/  F2FP.F16.E4M3.UNPACK_B R3, R3 ;  /* 0x00000003ff03723e */ /* 0x000fca00020006ff */
[--C-:B------:R-:W-:Y:S02]  /*3470*/  HADD2.F32 R11, -RZ, R3.reuse.H0_H0 ;  /* 0x20000003ff0b7230 */ /* 0x100fe40000004100 */
[----:B------:R-:W-:-:S07]  /*3480*/  HADD2.F32 R9, -RZ, R3.H1_H1 ;  /* 0x30000003ff097230 */ /* 0x000fce0000004100 */
.L_x_47:
[----:B------:R-:W-:Y:S01]  /*3490*/  BSSY B0, `(.L_x_48) ;  /* 0x0000038000007945 */ /* 0x000fe20003800000 */
[----:B------:R-:W-:Y:S02]  /*34a0*/  IMAD.MOV.U32 R3, RZ, RZ, RZ ;  /* 0x000000ffff037224 */ /* 0x000fe400078e00ff */
[----:B-1----:R-:W-:Y:S01]  /*34b0*/  IMAD.MOV.U32 R4, RZ, RZ, RZ ;  /* 0x000000ffff047224 */ /* 0x002fe200078e00ff */
[----:B------:R-:W-:Y:S06]  /*34c0*/  @P1 BRA `(.L_x_49) ;  /* 0x0000000000d01947 */ /* 0x000fec0003800000 */
[----:B------:R-:W-:-:S13]  /*34d0*/  ISETP.NE.AND P2, PT, R58, 0x3, PT ;  /* 0x000000033a00780c */ /* 0x000fda0003f45270 */
[----:B------:R-:W-:Y:S05]  /*34e0*/  @!P2 BRA `(.L_x_50) ;  /* 0x000000000004a947 */ /* 0x000fea0003800000 */
[----:B------:R-:W-:Y:S01]  /*34f0*/  BPT.TRAP 0x1 ;  /* 0x000000040000795c */ /* 0x000fe20000300000 */
.L_x_50:
[----:B------:R-:W-:Y:S01]  /*3500*/  LEA R14, R62, UR49, 0x3 ;  /* 0x000000313e0e7c11 */ /* 0x000fe2000f8e18ff */
[----:B------:R-:W-:Y:S01]  /*3510*/  BSSY B1, `(.L_x_51) ;  /* 0x0000006000017945 */ /* 0x000fe20003800000 */
[----:B------:R-:W-:Y:S01]  /*3520*/  SHF.L.U32 R3, R59, 0x1f, RZ ;  /* 0x0000001f3b037819 */ /* 0x000fe200000006ff */
[----:B------:R-:W-:Y:S02]  /*3530*/  IMAD.MOV.U32 R8, RZ, RZ, RZ ;  /* 0x000000ffff087224 */ /* 0x000fe400078e00ff */
[----:B------:R-:W-:Y:S01]  /*3540*/  IMAD.MOV.U32 R10, RZ, RZ, RZ ;  /* 0x000000ffff0a7224 */ /* 0x000fe200078e00ff */
[----:B------:R-:W1:Y:S02]  /*3550*/  SYNCS.PHASECHK.TRANS64.TRYWAIT P0, [R14+URZ+0x110], R3 ;  /* 0x000110030e0075a7 */ /* 0x000e64000800017f */
[----:B-1----:R-:W-:Y:S05]  /*3560*/  @!P0 BRA `(.L_x_52) ;  /* 0x00000044005c8947 */ /* 0x002fea0003800000 */
.L_x_143:
[----:B------:R-:W-:Y:S05]  /*3570*/  BSYNC B1 ;  /* 0x0000000000017941 */ /* 0x000fea0003800000 */
.L_x_51:
[----:B------:R-:W-:Y:S01]  /*3580*/  BSSY B1, `(.L_x_53) ;  /* 0x0000017000017945 */ /* 0x000fe20003800000 */
[----:B-1----:R-:W-:Y:S02]  /*3590*/  IMAD.MOV.U32 R3, RZ, RZ, RZ ;  /* 0x000000ffff037224 */ /* 0x002fe400078e00ff */
[----:B------:R-:W-:Y:S01]  /*35a0*/  IMAD.MOV.U32 R4, RZ, RZ, RZ ;  /* 0x000000ffff047224 */ /* 0x000fe200078e00ff */
[----:B------:R-:W-:Y:S06]  /*35b0*/  @P4 BRA `(.L_x_54) ;  /* 0x00000000004c4947 */ /* 0x000fec0003800000 */
[----:B------:R-:W-:Y:S01]  /*35c0*/  SHF.R.U32.HI R4, RZ, 0x4, R18 ;  /* 0x00000004ff047819 */ /* 0x000fe20000011612 */
[----:B------:R-:W-:-:S03]  /*35d0*/  IMAD R3, R62, 0x1000, R57 ;  /* 0x000010003e037824 */ /* 0x000fc600078e0239 */
[----:B------:R-:W-:Y:S01]  /*35e0*/  LOP3.LUT P0, RZ, R4, 0x1, RZ, 0xc0, !PT ;  /* 0x0000000104ff7812 */ /* 0x000fe2000780c0ff */
[----:B------:R-:W-:Y:S01]  /*35f0*/  VIADD R4, R3, UR49 ;  /* 0x0000003103047c36 */ /* 0x000fe20008000000 */
[----:B------:R-:W-:Y:S03]  /*3600*/  LDS.U16 R6, [R3+UR49+0x308] ;  /* 0x0003083103067984 */ /* 0x000fe60008000400 */
[C---:B------:R-:W-:Y:S01]  /*3610*/  VIADD R5, R4.reuse, 0x200 ;  /* 0x0000020004057836 */ /* 0x040fe20000000000 */
[----:B------:R-:W1:Y:S01]  /*3620*/  LDS.U16 R7, [R3+UR49+0x208] ;  /* 0x0002083103077984 */ /* 0x000e620008000400 */
[----:B------:R-:W-:-:S03]  /*3630*/  VIADD R8, R4, 0x210 ;  /* 0x0000021004087836 */ /* 0x000fc60000000000 */
[----:B------:R-:W-:Y:S03]  /*3640*/  LDS.U16 R4, [R3+UR49+0x300] ;  /* 0x0003003103047984 */ /* 0x000fe60008000400 */
[----:B------:R-:W-:Y:S02]  /*3650*/  @P0 VIADD R8, R5, 0xfffffff0 ;  /* 0xfffffff005080836 */ /* 0x000fe40000000000 */
[----:B------:R1:W2:Y:S04]  /*3660*/  LDS.U16 R5, [R3+UR49+0x200] ;  /* 0x0002003103057984 */ /* 0x0002a80008000400 */
[----:B------:R-:W-:Y:S04]  /*3670*/  LDS.U16 R10, [R8+0x100] ;  /* 0x00010000080a7984 */ /* 0x000fe80000000400 */
[----:B------:R-:W3:Y:S04]  /*3680*/  LDS.U16 R13, [R8] ;  /* 0x00000000080d7984 */ /* 0x000ee80000000400 */
[----:B------:R-:W-:Y:S04]  /*3690*/  LDS.U16 R12, [R8+0x108] ;  /* 0x00010800080c7984 */ /* 0x000fe80000000400 */
[----:B------:R-:W4:Y:S01]  /*36a0*/  LDS.U16 R15, [R8+0x8] ;  /* 0x00000800080f7984 */ /* 0x000f220000000400 */
[----:B-1----:R-:W-:-:S02]  /*36b0*/  PRMT R3, R7, 0x5410, R6 ;  /* 0x0000541007037816 */ /* 0x002fc40000000006 */
[----:B--2---:R-:W-:Y:S02]  /*36c0*/  PRMT R4, R5, 0x5410, R4 ;  /* 0x0000541005047816 */ /* 0x004fe40000000004 */
[----:B---3--:R-:W-:Y:S02]  /*36d0*/  PRMT R10, R13, 0x5410, R10 ;  /* 0x000054100d0a7816 */ /* 0x008fe4000000000a */
[----:B----4-:R-:W-:-:S07]  /*36e0*/  PRMT R8, R15, 0x5410, R12 ;  /* 0x000054100f087816 */ /* 0x010fce000000000c */
.L_x_54:
[----:B------:R-:W-:Y:S05]  /*36f0*/  BSYNC B1 ;  /* 0x0000000000017941 */ /* 0x000fea0003800000 */
.L_x_53:
[----:B------:R-:W-:Y:S01]  /*3700*/  @!PT LDS RZ, [RZ] ;  /* 0x00000000fffff984 */ /* 0x000fe20000000800 */
[----:B------:R-:W-:Y:S01]  /*3710*/  @!PT LDS RZ, [RZ] ;  /* 0x00000000fffff984 */ /* 0x000fe20000000800 */
[----:B------:R-:W-:Y:S01]  /*3720*/  @!PT LDS RZ, [RZ] ;  /* 0x00000000fffff984 */ /* 0x000fe20000000800 */
[----:B------:R-:W-:Y:S01]  /*3730*/  @!PT LDS RZ, [RZ] ;  /* 0x00000000fffff984 */ /* 0x000fe20000000800 */
[----:B------:R1:W-:Y:S06]  /*3740*/  MEMBAR.ALL.CTA ;  /* 0x0000000000007992 */ /* 0x0003ec0000008000 */
[----:B-1----:R-:W1:Y:S01]  /*3750*/  FENCE.VIEW.ASYNC.S ;  /* 0x00000000000073c6 */ /* 0x002e620000000000 */
[----:B------:R-:W-:Y:S05]  /*3760*/  @!P2 BRA `(.L_x_55) ;  /* 0x000000000004a947 */ /* 0x000fea0003800000 */
[----:B------:R-:W-:Y:S01]  /*3770*/  BPT.TRAP 0x1 ;  /* 0x000000040000795c */ /* 0x000fe20000300000 */
.L_x_55:
[----:B------:R-:W2:Y:S01]  /*3780*/  S2R R6, SR_CgaCtaId ;  /* 0x0000000000067919 */ /* 0x000ea20000008800 */
[----:B------:R-:W-:Y:S02]  /*3790*/  VIADD R5, R14, 0x120 ;  /* 0x000001200e057836 */ /* 0x000fe40000000000 */
[----:B------:R-:W-:-:S05]  /*37a0*/  VIADD R62, R62, 0x1 ;  /* 0x000000013e3e7836 */ /* 0x000fca0000000000 */
[----:B------:R-:W-:-:S04]  /*37b0*/  ISETP.NE.AND P0, PT, R62, 0x2, PT ;  /* 0x000000023e00780c */ /* 0x000fc80003f05270 */
[----:B------:R-:W-:Y:S02]  /*37c0*/  SEL R62, R62, RZ, P0 ;  /* 0x000000ff3e3e7207 */ /* 0x000fe40000000000 */
[----:B--2---:R-:W-:Y:S02]  /*37d0*/  PRMT R5, R6, 0x654, R5 ;  /* 0x0000065406057816 */ /* 0x004fe40000000005 */
[----:B------:R-:W-:Y:S02]  /*37e0*/  SEL R6, RZ, 0x1, P0 ;  /* 0x00000001ff067807 */ /* 0x000fe40000000000 */
[----:B-1----:R1:W-:Y:S02]  /*37f0*/  SYNCS.ARRIVE.TRANS64.RED.A1T0 RZ, [R5+URZ], RZ ;  /* 0x000000ff05ff79a7 */ /* 0x0023e4000810043f */
[----:B------:R-:W-:-:S07]  /*3800*/  LOP3.LUT R59, R59, R6, RZ, 0x3c, !PT ;  /* 0x000000063b3b7212 */ /* 0x000fce00078e3cff */
.L_x_49:
[----:B------:R-:W-:Y:S05]  /*3810*/  BSYNC B0 ;  /* 0x0000000000007941 */ /* 0x000fea0003800000 */
.L_x_48:
[-C--:B-1----:R-:W-:Y:S01]  /*3820*/  F2FP.F16.E4M3.UNPACK_B R5, R4.reuse ;  /* 0x00000004ff05723e */ /* 0x082fe200020006ff */
[C-C-:B-----5:R-:W-:Y:S01]  /*3830*/  FFMA R6, R56.reuse, R99, R11.reuse ;  /* 0x0000006338067223 */ /* 0x160fe2000000000b */
[----:B------:R-:W-:Y:S01]  /*3840*/  F2FP.F16.E4M3.UNPACK_B R7, R4.H1 ;  /* 0x00000004ff07723e */ /* 0x000fe200030006ff */
[C---:B------:R-:W-:Y:S01]  /*3850*/  FFMA R98, R56.reuse, R98, R11 ;  /* 0x0000006238627223 */ /* 0x040fe2000000000b */
[----:B------:R-:W-:Y:S01]  /*3860*/  SHF.R.U32.HI R12, RZ, 0x4, R18 ;  /* 0x00000004ff0c7819 */ /* 0x000fe20000011612 */
[--C-:B------:R-:W-:Y:S02]  /*3870*/  HADD2.F32 R13, -RZ, R5.reuse.H0_H0 ;  /* 0x20000005ff0d7230 */ /* 0x100fe40000004100 */
[----:B------:R-:W-:Y:S01]  /*3880*/  FFMA R96, R56, R96, R9 ;  /* 0x0000006038607223 */ /* 0x000fe20000000009 */
[----:B------:R-:W-:Y:S01]  /*3890*/  HADD2.F32 R5, -RZ, R5.H1_H1 ;  /* 0x30000005ff057230 */ /* 0x000fe20000004100 */
[----:B------:R-:W-:Y:S01]  /*38a0*/  LOP3.LUT P2, RZ, R12, 0x1, RZ, 0xc0, !PT ;  /* 0x000000010cff7812 */ /* 0x000fe2000784c0ff */
[----:B------:R-:W-:Y:S01]  /*38b0*/  FFMA R94, R56, R94, R11 ;  /* 0x0000005e385e7223 */ /* 0x000fe2000000000b */
[----:B------:R-:W-:Y:S01]  /*38c0*/  FFMA R20, R13, R81, R6 ;  /* 0x000000510d147223 */ /* 0x000fe20000000006 */
[----:B------:R-:W-:-:S02]  /*38d0*/  HADD2.F32 R13, -RZ, R7.H0_H0 ;  /* 0x20000007ff0d7230 */ /* 0x000fc40000004100 */
[C---:B------:R-:W-:Y:S01]  /*38e0*/  FFMA R6, R56.reuse, R97, R9 ;  /* 0x0000006138067223 */ /* 0x040fe20000000009 */
[----:B------:R-:W-:Y:S01]  /*38f0*/  HADD2.F32 R7, -RZ, R7.H1_H1 ;  /* 0x30000007ff077230 */ /* 0x000fe20000004100 */
[----:B------:R-:W-:Y:S01]  /*3900*/  F2FP.F16.E4M3.UNPACK_B R12, R3 ;  /* 0x00000003ff0c723e */ /* 0x000fe200020006ff */
[-C--:B------:R-:W-:Y:S01]  /*3910*/  FFMA R21, R5, R81.reuse, R98 ;  /* 0x0000005105157223 */ /* 0x080fe20000000062 */
[----:B------:R-:W-:Y:S01]  /*3920*/  FFMA R24, R13, R81, R6 ;  /* 0x000000510d187223 */ /* 0x000fe20000000006 */
[----:B------:R-:W-:Y:S01]  /*3930*/  F2FP.F16.E4M3.UNPACK_B R5, R3.H1 ;  /* 0x00000003ff05723e */ /* 0x000fe200030006ff */
[----:B------:R-:W-:Y:S01]  /*3940*/  FFMA R25, R7, R81, R96 ;  /* 0x0000005107197223 */ /* 0x000fe20000000060 */
[--C-:B------:R-:W-:Y:S02]  /*3950*/  HADD2.F32 R7, -RZ, R12.reuse.H0_H0 ;  /* 0x2000000cff077230 */ /* 0x100fe40000004100 */
[----:B------:R-:W-:Y:S01]  /*3960*/  FFMA R6, R56, R95, R11 ;  /* 0x0000005f38067223 */ /* 0x000fe2000000000b */
[----:B------:R-:W-:Y:S01]  /*3970*/  HADD2.F32 R13, -RZ, R12.H1_H1 ;  /* 0x3000000cff0d7230 */ /* 0x000fe20000004100 */
[----:B------:R-:W-:Y:S01]  /*3980*/  F2FP.F16.E4M3.UNPACK_B R14, R10 ;  /* 0x0000000aff0e723e */ /* 0x000fe200020006ff */
[----:B------:R-:W-:-:S02]  /*3990*/  HADD2.F32 R15, -RZ, R5.H0_H0 ;  /* 0x20000005ff0f7230 */ /* 0x000fc40000004100 */
[-C--:B------:R-:W-:Y:S01]  /*39a0*/  FFMA R26, R7, R81.reuse, R6 ;  /* 0x00000051071a7223 */ /* 0x080fe20000000006 */
[----:B------:R-:W-:Y:S02]  /*39b0*/  HADD2.F32 R5, -RZ, R5.H1_H1 ;  /* 0x30000005ff057230 */ /* 0x000fe40000004100 */
[----:B------:R-:W-:Y:S01]  /*39c0*/  FFMA R27, R13, R81, R94 ;  /* 0x000000510d1b7223 */ /* 0x000fe2000000005e */
[----:B------:R-:W-:Y:S02]  /*39d0*/  HADD2.F32 R13, -RZ, R14.H0_H0 ;  /* 0x2000000eff0d7230 */ /* 0x000fe40000004100 */
[C---:B------:R-:W-:Y:S01]  /*39e0*/  FFMA R92, R56.reuse, R92, R9 ;  /* 0x0000005c385c7223 */ /* 0x040fe20000000009 */
[----:B------:R-:W-:Y:S01]  /*39f0*/  F2FP.F16.E4M3.UNPACK_B R7, R10.H1 ;  /* 0x0000000aff07723e */ /* 0x000fe200030006ff */
[C---:B------:R-:W-:Y:S01]  /*3a00*/  FFMA R6, R56.reuse, R91, R11 ;  /* 0x0000005b38067223 */ /* 0x040fe2000000000b */
[C---:B------:R-:W-:Y:S01]  /*3a10*/  FFMA R12, R56.reuse, R93, R9 ;  /* 0x0000005d380c7223 */ /* 0x040fe20000000009 */
[-C--:B------:R-:W-:Y:S01]  /*3a20*/  FFMA R29, R5, R81.reuse, R92 ;  /* 0x00000051051d7223 */ /* 0x080fe2000000005c */
[----:B------:R-:W-:Y:S01]  /*3a30*/  FFMA R90, R56, R90, R11 ;  /* 0x0000005a385a7223 */ /* 0x000fe2000000000b */
[----:B------:R-:W-:Y:S01]  /*3a40*/  FFMA R30, R13, R81, R6 ;  /* 0x000000510d1e7223 */ /* 0x000fe20000000006 */
[----:B------:R-:W-:-:S02]  /*3a50*/  HADD2.F32 R5, -RZ, R7.H0_H0 ;  /* 0x20000007ff057230 */ /* 0x000fc40000004100 */
[--C-:B------:R-:W-:Y:S01]  /*3a60*/  FFMA R6, R56, R87, R9.reuse ;  /* 0x0000005738067223 */ /* 0x100fe20000000009 */
[-C--:B------:R-:W-:Y:S01]  /*3a70*/  FFMA R28, R15, R81.reuse, R12 ;  /* 0x000000510f1c7223 */ /* 0x080fe2000000000c */
[----:B------:R-:W-:Y:S01]  /*3a80*/  HADD2.F32 R15, -RZ, R14.H1_H1 ;  /* 0x3000000eff0f7230 */ /* 0x000fe20000004100 */
[----:B------:R-:W-:Y:S01]  /*3a90*/  F2FP.F16.E4M3.UNPACK_B R13, R8 ;  /* 0x00000008ff0d723e */ /* 0x000fe200020006ff */
[-C--:B------:R-:W-:Y:S01]  /*3aa0*/  FFMA R32, R5, R81.reuse, R6 ;  /* 0x0000005105207223 */ /* 0x080fe20000000006 */
[----:B------:R-:W-:Y:S01]  /*3ab0*/  LOP3.LUT R5, R18, 0xff, RZ, 0xc0, !PT ;  /* 0x000000ff12057812 */ /* 0x000fe200078ec0ff */
[----:B------:R-:W-:Y:S02]  /*3ac0*/  HADD2.F32 R7, -RZ, R7.H1_H1 ;  /* 0x30000007ff077230 */ /* 0x000fe40000004100 */
[----:B------:R-:W-:Y:S01]  /*3ad0*/  FFMA R31, R15, R81, R90 ;  /* 0x000000510f1f7223 */ /* 0x000fe2000000005a */
[----:B------:R-:W-:Y:S02]  /*3ae0*/  HADD2.F32 R15, -RZ, R13.H0_H0 ;  /* 0x2000000dff0f7230 */ /* 0x000fe40000004100 */
[----:B------:R-:W-:Y:S01]  /*3af0*/  FFMA R86, R56, R86, R9 ;  /* 0x0000005638567223 */ /* 0x000fe20000000009 */
[----:B------:R-:W-:-:S02]  /*3b00*/  VIADD R5, R5, 0x1f ;  /* 0x0000001f05057836 */ /* 0x000fc40000000000 */
[C-C-:B------:R-:W-:Y:S01]  /*3b10*/  FFMA R12, R56.reuse, R85, R11.reuse ;  /* 0x00000055380c7223 */ /* 0x140fe2000000000b */
[----:B------:R-:W-:Y:S01]  /*3b20*/  F2FP.F16.E4M3.UNPACK_B R14, R8.H1 ;  /* 0x00000008ff0e723e */ /* 0x000fe200030006ff */
[-C--:B------:R-:W-:Y:S01]  /*3b30*/  FFMA R33, R7, R81.reuse, R86 ;  /* 0x0000005107217223 */ /* 0x080fe20000000056 */
[----:B------:R-:W-:Y:S01]  /*3b40*/  HADD2.F32 R13, -RZ, R13.H1_H1 ;  /* 0x3000000dff0d7230 */ /* 0x000fe20000004100 */
[----:B------:R-:W-:Y:S01]  /*3b50*/  ISETP.GT.U32.AND P0, PT, R5, 0x3e, PT ;  /* 0x0000003e0500780c */ /* 0x000fe20003f04070 */
[----:B------:R-:W-:Y:S01]  /*3b60*/  FFMA R12, R15, R81, R12 ;  /* 0x000000510f0c7223 */ /* 0x000fe2000000000c */
[--C-:B------:R-:W-:Y:S02]  /*3b70*/  HADD2.F32 R7, -RZ, R14.reuse.H0_H0 ;  /* 0x2000000eff077230 */ /* 0x100fe40000004100 */
[C---:B------:R-:W-:Y:S01]  /*3b80*/  FFMA R84, R56.reuse, R84, R11 ;  /* 0x0000005438547223 */ /* 0x040fe2000000000b */
[----:B------:R-:W-:Y:S02]  /*3b90*/  HADD2.F32 R15, -RZ, R14.H1_H1 ;  /* 0x3000000eff0f7230 */ /* 0x000fe40000004100 */
[----:B------:R-:W-:Y:S01]  /*3ba0*/  FFMA R6, R56, R83, R9 ;  /* 0x0000005338067223 */ /* 0x000fe20000000009 */
[----:B------:R-:W-:-:S02]  /*3bb0*/  IMAD.MOV.U32 R5, RZ, RZ, 0x10 ;  /* 0x00000010ff057424 */ /* 0x000fc400078e00ff */
[----:B------:R-:W-:Y:S01]  /*3bc0*/  FFMA R82, R56, R82, R9 ;  /* 0x0000005238527223 */ /* 0x000fe20000000009 */
[-C--:B------:R-:W-:Y:S01]  /*3bd0*/  FFMA R13, R13, R81.reuse, R84 ;  /* 0x000000510d0d7223 */ /* 0x080fe20000000054 */
[-C--:B------:R-:W-:Y:S01]  /*3be0*/  FFMA R6, R7, R81.reuse, R6 ;  /* 0x0000005107067223 */ /* 0x080fe20000000006 */
[----:B------:R-:W-:Y:S01]  /*3bf0*/  F2FP.SATFINITE.RELU.E4M3.F32.PACK_AB_MERGE_C R28, R29, R28, RZ ;  /* 0x0000001c1d1c723e */ /* 0x000fe200048078ff */
[----:B------:R-:W-:Y:S01]  /*3c00*/  FFMA R15, R15, R81, R82 ;  /* 0x000000510f0f7223 */ /* 0x000fe20000000052 */
[----:B------:R-:W-:Y:S02]  /*3c10*/  SEL R5, R5, 0xfffffff0, !P2 ;  /* 0xfffffff005057807 */ /* 0x000fe40005000000 */
[----:B------:R-:W-:Y:S02]  /*3c20*/  F2FP.SATFINITE.RELU.E4M3.F32.PACK_AB_MERGE_C R20, R21, R20, RZ ;  /* 0x000000141514723e */ /* 0x000fe400048078ff */
[----:B------:R-:W-:Y:S01]  /*3c30*/  F2FP.SATFINITE.RELU.E4M3.F32.PACK_AB_MERGE_C R24, R25, R24, RZ ;  /* 0x000000181918723e */ /* 0x000fe200048078ff */
[----:B------:R-:W-:Y:S01]  /*3c40*/  IMAD.IADD R29, R60, 0x1, R5 ;  /* 0x000000013c1d7824 */ /* 0x000fe200078e0205 */
[----:B------:R-:W-:-:S02]  /*3c50*/  F2FP.SATFINITE.RELU.E4M3.F32.PACK_AB_MERGE_C R26, R27, R26, RZ ;  /* 0x0000001a1b1a723e */ /* 0x000fc400048078ff */
[----:B------:R-:W-:Y:S02]  /*3c60*/  F2FP.SATFINITE.RELU.E4M3.F32.PACK_AB_MERGE_C R30, R31, R30, RZ ;  /* 0x0000001e1f1e723e */ /* 0x000fe400048078ff */
[----:B------:R-:W-:Y:S02]  /*3c70*/  F2FP.SATFINITE.RELU.E4M3.F32.PACK_AB_MERGE_C R32, R33, R32, RZ ;  /* 0x000000202120723e */ /* 0x000fe400048078ff */
[----:B------:R-:W-:Y:S02]  /*3c80*/  F2FP.SATFINITE.RELU.E4M3.F32.PACK_AB_MERGE_C R12, R13, R12, RZ ;  /* 0x0000000c0d0c723e */ /* 0x000fe400048078ff */
[----:B------:R-:W-:Y:S01]  /*3c90*/  F2FP.SATFINITE.RELU.E4M3.F32.PACK_AB_MERGE_C R6, R15, R6, RZ ;  /* 0x000000060f06723e */ /* 0x000fe200048078ff */
[----:B------:R-:W-:Y:S06]  /*3ca0*/  @P0 BRA `(.L_x_56) ;  /* 0x0000000000040947 */ /* 0x000fec0003800000 */
[----:B------:R-:W-:-:S04]  /*3cb0*/  DEPBAR.LE SB0, 0x1 ;  /* 0x000080400000791a */ /* 0x000fc80000000000 */
.L_x_56:
[----:B------:R-:W-:Y:S05]  /*3cc0*/  WARPSYNC.ALL ;  /* 0x0000000000007948 */ /* 0x000fea0003800000 */
[----:B------:R-:W-:Y:S06]  /*3cd0*/  BAR.SYNC.DEFER_BLOCKING 0x1, 0x100 ;  /* 0x0044000000007b1d */ /* 0x000fec0000010000 */
[----:B------:R-:W-:Y:S01]  /*3ce0*/  BSSY B0, `(.L_x_57) ;  /* 0x0000016000007945 */ /* 0x000fe20003800000 */
[----:B------:R1:W-:Y:S04]  /*3cf0*/  STS.U16 [R57+UR49+0x2200], R20 ;  /* 0x0022001439007988 */ /* 0x0003e80008000431 */
[----:B------:R1:W-:Y:S04]  /*3d00*/  STS.U16 [R57+UR49+0x2300], R24 ;  /* 0x0023001839007988 */ /* 0x0003e80008000431 */
[----:B------:R1:W-:Y:S04]  /*3d10*/  STS.U16 [R57+UR49+0x2208], R26 ;  /* 0x0022081a39007988 */ /* 0x0003e80008000431 */
[----:B------:R1:W-:Y:S04]  /*3d20*/  STS.U16 [R57+UR49+0x2308], R28 ;  /* 0x0023081c39007988 */ /* 0x0003e80008000431 */
[----:B------:R1:W-:Y:S04]  /*3d30*/  STS.U16 [R29+0x2200], R30 ;  /* 0x0022001e1d007388 */ /* 0x0003e80000000400 */
[----:B------:R1:W-:Y:S04]  /*3d40*/  STS.U16 [R29+0x2300], R32 ;  /* 0x002300201d007388 */ /* 0x0003e80000000400 */
[----:B------:R1:W-:Y:S04]  /*3d50*/  STS.U16 [R29+0x2208], R12 ;  /* 0x0022080c1d007388 */ /* 0x0003e80000000400 */
[----:B------:R1:W-:Y:S01]  /*3d60*/  STS.U16 [R29+0x2308], R6 ;  /* 0x002308061d007388 */ /* 0x0003e20000000400 */
[----:B------:R-:W-:Y:S01]  /*3d70*/  @!PT LDS RZ, [RZ] ;  /* 0x00000000fffff984 */ /* 0x000fe20000000800 */
[----:B------:R-:W-:Y:S01]  /*3d80*/  @!PT LDS RZ, [RZ] ;  /* 0x00000000fffff984 */ /* 0x000fe20000000800 */
[----:B------:R-:W-:Y:S01]  /*3d90*/  @!PT LDS RZ, [RZ] ;  /* 0x00000000fffff984 */ /* 0x000fe20000000800 */
[----:B------:R-:W-:Y:S01]  /*3da0*/  @!PT LDS RZ, [RZ] ;  /* 0x00000000fffff984 */ /* 0x000fe20000000800 */
[----:B------:R2:W-:Y:S06]  /*3db0*/  MEMBAR.ALL.CTA ;  /* 0x0000000000007992 */ /* 0x0005ec0000008000 */
[----:B--2---:R-:W2:Y:S02]  /*3dc0*/  FENCE.VIEW.ASYNC.S ;  /* 0x00000000000073c6 */ /* 0x004ea40000000000 */
[----:B--2---:R-:W-:Y:S06]  /*3dd0*/  BAR.SYNC.DEFER_BLOCKING 0x1, 0x100 ;  /* 0x0044000000007b1d */ /* 0x004fec0000010000 */
[----:B-1----:R-:W-:Y:S05]  /*3de0*/  @P0 BRA `(.L_x_58) ;  /* 0x0000000000140947 */ /* 0x002fea0003800000 */
[----:B------:R-:W-:Y:S02]  /*3df0*/  UIADD3 UR4, UP0, UR40, 0x4f0, URZ ;  /* 0x000004f028047890 */ /* 0x000fe4000ff1e03f */
[----:B------:R-:W-:Y:S02]  /*3e00*/  UIADD3 UR44, UR49, 0x2200, URZ ;  /* 0x00002200312c7890 */ /* 0x000fe4000fffe03f */
[----:B------:R-:W-:-:S09]  /*3e10*/  UIADD3.X UR5, URZ, UR41, URZ, UP0, !UPT ;  /* 0x000000293f057290 */ /* 0x000fd200087fe43f */
[----:B------:R1:W-:Y:S02]  /*3e20*/  UTMASTG.3D [UR44], [UR4] ;  /* 0x0000002c040073b5 */ /* 0x0003e40008010000 */
[----:B-1----:R0:W-:Y:S02]  /*3e30*/  UTMACMDFLUSH ;  /* 0x00000000000079b7 */ /* 0x0021e40000000000 */
.L_x_58:
[----:B------:R-:W-:Y:S05]  /*3e40*/  BSYNC B0 ;  /* 0x0000000000007941 */ /* 0x000fea0003800000 */
.L_x_57:
[----:B------:R-:W-:Y:S04]  /*3e50*/  BSSY B0, `(.L_x_59) ;  /* 0x000002e000007945 */ /* 0x000fe80003800000 */
[----:B------:R-:W-:Y:S05]  /*3e60*/  @P1 BRA `(.L_x_60) ;  /* 0x0000000000b01947 */ /* 0x000fea0003800000 */
[----:B------:R-:W-:-:S13]  /*3e70*/  ISETP.NE.AND P2, PT, R58, 0x3, PT ;  /* 0x000000033a00780c */ /* 0x000fda0003f45270 */
[----:B------:R-:W-:Y:S05]  /*3e80*/  @!P2 BRA `(.L_x_61) ;  /* 0x000000000004a947 */ /* 0x000fea0003800000 */
[----:B------:R-:W-:Y:S01]  /*3e90*/  BPT.TRAP 0x1 ;  /* 0x000000040000795c */ /* 0x000fe20000300000 */
.L_x_61:
[----:B------:R-:W-:Y:S01]  /*3ea0*/  LEA R14, R62, UR49, 0x3 ;  /* 0x000000313e0e7c11 */ /* 0x000fe2000f8e18ff */
[----:B------:R-:W-:Y:S01]  /*3eb0*/  BSSY B1, `(.L_x_62) ;  /* 0x0000004000017945 */ /* 0x000fe20003800000 */
[----:B------:R-:W-:-:S04]  /*3ec0*/  SHF.L.U32 R7, R59, 0x1f, RZ ;  /* 0x0000001f3b077819 */ /* 0x000fc800000006ff */
[----:B------:R-:W1:Y:S02]  /*3ed0*/  SYNCS.PHASECHK.TRANS64.TRYWAIT P1, [R14+URZ+0x110], R7 ;  /* 0x000110070e0075a7 */ /* 0x000e64000802017f */
[----:B-1----:R-:W-:Y:S05]  /*3ee0*/  @!P1 BRA `(.L_x_63) ;  /* 0x0000003c00109947 */ /* 0x002fea0003800000 */
.L_x_144:
[----:B------:R-:W-:Y:S05]  /*3ef0*/  BSYNC B1 ;  /* 0x0000000000017941 */ /* 0x000fea0003800000 */
.L_x_62:
[----:B------:R-:W-:Y:S04]  /*3f00*/  BSSY B1, `(.L_x_64) ;  /* 0x0000011000017945 */ /* 0x000fe80003800000 */
[----:B------:R-:W-:Y:S05]  /*3f10*/  @P4 BRA `(.L_x_65) ;  /* 0x00000000003c4947 */ /* 0x000fea0003800000 */
[----:B------:R-:W-:-:S04]  /*3f20*/  IMAD R15, R62, 0x1000, R57 ;  /* 0x000010003e0f7824 */ /* 0x000fc800078e0239 */
[----:B------:R-:W-:Y:S01]  /*3f30*/  VIADD R12, R15, UR49 ;  /* 0x000000310f0c7c36 */ /* 0x000fe20008000000 */
[----:B------:R-:W-:Y:S03]  /*3f40*/  LDS.U16 R4, [R15+UR49+0x300] ;  /* 0x000300310f047984 */ /* 0x000fe60008000400 */
[----:B------:R-:W-:Y:S01]  /*3f50*/  IMAD.IADD R12, R12, 0x1, R5 ;  /* 0x000000010c0c7824 */ /* 0x000fe200078e0205 */
[----:B------:R-:W2:Y:S04]  /*3f60*/  LDS.U16 R3, [R15+UR49+0x200] ;  /* 0x000200310f037984 */ /* 0x000ea80008000400 */
[----:B------:R-:W-:Y:S04]  /*3f70*/  LDS.U16 R5, [R15+UR49+0x308] ;  /* 0x000308310f057984 */ /* 0x000fe80008000400 */
[----:B------:R-:W3:Y:S04]  /*3f80*/  LDS.U16 R6, [R15+UR49+0x208] ;  /* 0x000208310f067984 */ /* 0x000ee80008000400 */
[----:B------:R-:W-:Y:S04]  /*3f90*/  LDS.U16 R10, [R12+0x300] ;  /* 0x000300000c0a7984 */ /* 0x000fe80000000400 */
[----:B-1----:R-:W1:Y:S04]  /*3fa0*/  LDS.U16 R7, [R12+0x200] ;  /* 0x000200000c077984 */ /* 0x002e680000000400 */
[----:B------:R-:W-:Y:S04]  /*3fb0*/  LDS.U16 R8, [R12+0x308] ;  /* 0x000308000c087984 */ /* 0x000fe80000000400 */
[----:B------:R-:W4:Y:S01]  /*3fc0*/  LDS.U16 R13, [R12+0x208] ;  /* 0x000208000c0d7984 */ /* 0x000f220000000400 */
[----:B--2---:R-:W-:-:S02]  /*3fd0*/  PRMT R4, R3, 0x5410, R4 ;  /* 0x0000541003047816 */ /* 0x004fc40000000004 */
[----:B---3--:R-:W-:Y:S02]  /*3fe0*/  PRMT R3, R6, 0x5410, R5 ;  /* 0x0000541006037816 */ /* 0x008fe40000000005 */
[----:B-1----:R-:W-:Y:S02]  /*3ff0*/  PRMT R10, R7, 0x5410, R10 ;  /* 0x00005410070a7816 */ /* 0x002fe4000000000a */
[----:B----4-:R-:W-:-:S07]  /*4000*/  PRMT R8, R13, 0x5410, R8 ;  /* 0x000054100d087816 */ /* 0x010fce0000000008 */
.L_x_65:
[----:B------:R-:W-:Y:S05]  /*4010*/  BSYNC B1 ;  /* 0x0000000000017941 */ /* 0x000fea0003800000 */
.L_x_64:
[----:B------:R-:W-:Y:S01]  /*4020*/  @!PT LDS RZ, [RZ] ;  /* 0x00000000fffff984 */ /* 0x000fe20000000800 */
[----:B------:R-:W-:Y:S01]  /*4030*/  @!PT LDS RZ, [RZ] ;  /* 0x00000000fffff984 */ /* 0x000fe20000000800 */
[----:B------:R-:W-:Y:S01]  /*4040*/  @!PT LDS RZ, [RZ] ;  /* 0x00000000fffff984 */ /* 0x000fe20000000800 */
[----:B------:R-:W-:Y:S01]  /*4050*/  @!PT LDS RZ, [RZ] ;  /* 0x00000000fffff984 */ /* 0x000fe20000000800 */
[----:B------:R2:W-:Y:S06]  /*4060*/  MEMBAR.ALL.CTA ;  /* 0x0000000000007992 */ /* 0x0005ec0000008000 */
[----:B--2---:R-:W2:Y:S01]  /*4070*/  FENCE.VIEW.ASYNC.S ;  /* 0x00000000000073c6 */ /* 0x004ea20000000000 */
[----:B------:R-:W-:Y:S05]  /*4080*/  @!P2 BRA `(.L_x_66) ;  /* 0x000000000004a947 */ /* 0x000fea0003800000 */
[----:B------:R-:W-:Y:S01]  /*4090*/  BPT.TRAP 0x1 ;  /* 0x000000040000795c */ /* 0x000fe20000300000 */
.L_x_66:
[----:B------:R-:W3:Y:S01]  /*40a0*/  S2R R6, SR_CgaCtaId ;  /* 0x0000000000067919 */ /* 0x000ee20000008800 */
[----:B------:R-:W-:Y:S02]  /*40b0*/  VIADD R5, R14, 0x120 ;  /* 0x000001200e057836 */ /* 0x000fe40000000000 */
[----:B------:R-:W-:-:S05]  /*40c0*/  VIADD R62, R62, 0x1 ;  /* 0x000000013e3e7836 */ /* 0x000fca0000000000 */
[----:B------:R-:W-:-:S04]  /*40d0*/  ISETP.NE.AND P1, PT, R62, 0x2, PT ;  /* 0x000000023e00780c */ /* 0x000fc80003f25270 */
[----:B------:R-:W-:Y:S02]  /*40e0*/  SEL R62, R62, RZ, P1 ;  /* 0x000000ff3e3e7207 */ /* 0x000fe40000800000 */
[----:B---3--:R-:W-:Y:S02]  /*40f0*/  PRMT R5, R6, 0x654, R5 ;  /* 0x0000065406057816 */ /* 0x008fe40000000005 */
[----:B------:R-:W-:Y:S02]  /*4100*/  SEL R6, RZ, 0x1, P1 ;  /* 0x00000001ff067807 */ /* 0x000fe40000800000 */
[----:B--2---:R2:W-:Y:S02]  /*4110*/  SYNCS.ARRIVE.TRANS64.RED.A1T0 RZ, [R5+URZ], RZ ;  /* 0x000000ff05ff79a7 */ /* 0x0045e4000810043f */
[----:B------:R-:W-:-:S07]  /*4120*/  LOP3.LUT R59, R59, R6, RZ, 0x3c, !PT ;  /* 0x000000063b3b7212 */ /* 0x000fce00078e3cff */
.L_x_60:
[----:B------:R-:W-:Y:S05]  /*4130*/  BSYNC B0 ;  /* 0x0000000000007941 */ /* 0x000fea0003800000 */
.L_x_59:
[----:B--2---:R-:W-:Y:S01]  /*4140*/  F2FP.F16.E4M3.UNPACK_B R5, R4 ;  /* 0x00000004ff05723e */ /* 0x004fe200020006ff */
[C-C-:B------:R-:W-:Y:S01]  /*4150*/  FFMA R6, R56.reuse, R79, R11.reuse ;  /* 0x0000004f38067223 */ /* 0x140fe2000000000b */
[C-C-:B------:R-:W-:Y:S01]  /*4160*/  FFMA R80, R56.reuse, R80, R11.reuse ;  /* 0x0000005038507223 */ /* 0x140fe2000000000b */
[C-C-:B-1----:R-:W-:Y:S01]  /*4170*/  FFMA R14, R56.reuse, R75, R11.reuse ;  /* 0x0000004b380e7223 */ /* 0x142fe2000000000b */
[C-C-:B------:R-:W-:Y:S01]  /*4180*/  FFMA R76, R56.reuse, R76, R11.reuse ;  /* 0x0000004c384c7223 */ /* 0x140fe2000000000b */
[C-C-:B------:R-:W-:Y:S01]  /*4190*/  FFMA R24, R56.reuse, R71, R11.reuse ;  /* 0x0000004738187223 */ /* 0x140fe2000000000b */
[C-C-:B------:R-:W-:Y:S01]  /*41a0*/  FFMA R72, R56.reuse, R72, R11.reuse ;  /* 0x0000004838487223 */ /* 0x140fe2000000000b */
[C-C-:B------:R-:W-:Y:S01]  /*41b0*/  FFMA R28, R56.reuse, R67, R11.reuse ;  /* 0x00000043381c7223 */ /* 0x140fe2000000000b */
[C---:B------:R-:W-:Y:S01]  /*41c0*/  FFMA R68, R56.reuse, R68, R11 ;  /* 0x0000004438447223 */ /* 0x040fe2000000000b */
[--C-:B------:R-:W-:Y:S02]  /*41d0*/  HADD2.F32 R7, -RZ, R5.reuse.H0_H0 ;  /* 0x20000005ff077230 */ /* 0x100fe40000004100 */
[C-C-:B------:R-:W-:Y:S01]  /*41e0*/  FFMA R12, R56.reuse, R77, R9.reuse ;  /* 0x0000004d380c7223 */ /* 0x140fe20000000009 */
[----:B------:R-:W-:Y:S01]  /*41f0*/  HADD2.F32 R11, -RZ, R5.H1_H1 ;  /* 0x30000005ff0b7230 */ /* 0x000fe20000004100 */
[----:B------:R-:W-:Y:S01]  /*4200*/  F2FP.F16.E4M3.UNPACK_B R5, R4.H1 ;  /* 0x00000004ff05723e */ /* 0x000fe200030006ff */
[C-C-:B------:R-:W-:Y:S01]  /*4210*/  FFMA R78, R56.reuse, R78, R9.reuse ;  /* 0x0000004e384e7223 */ /* 0x140fe20000000009 */
[C-C-:B------:R-:W-:Y:S01]  /*4220*/  FFMA R20, R56.reuse, R73, R9.reuse ;  /* 0x0000004938147223 */ /* 0x140fe20000000009 */
[C-C-:B------:R-:W-:Y:S01]  /*4230*/  FFMA R74, R56.reuse, R74, R9.reuse ;  /* 0x0000004a384a7223 */ /* 0x140fe20000000009 */
[C-C-:B------:R-:W-:Y:S01]  /*4240*/  FFMA R26, R56.reuse, R69, R9.reuse ;  /* 0x00000045381a7223 */ /* 0x140fe20000000009 */
[C-C-:B------:R-:W-:Y:S01]  /*4250*/  FFMA R70, R56.reuse, R70, R9.reuse ;  /* 0x0000004638467223 */ /* 0x140fe20000000009 */
[C-C-:B------:R-:W-:Y:S01]  /*4260*/  FFMA R4, R56.reuse, R65, R9.reuse ;  /* 0x0000004138047223 */ /* 0x140fe20000000009 */
[----:B------:R-:W-:Y:S01]  /*4270*/  FFMA R66, R56, R66, R9 ;  /* 0x0000004238427223 */ /* 0x000fe20000000009 */
[--C-:B------:R-:W-:Y:S01]  /*4280*/  HADD2.F32 R9, -RZ, R5.reuse.H0_H0 ;  /* 0x20000005ff097230 */ /* 0x100fe20000004100 */
[-C--:B------:R-:W-:Y:S01]  /*4290*/  F2FP.F16.E4M3.UNPACK_B R13, R3.reuse ;  /* 0x00000003ff0d723e */ /* 0x080fe200020006ff */
[----:B------:R-:W-:Y:S01]  /*42a0*/  HADD2.F32 R5, -RZ, R5.H1_H1 ;  /* 0x30000005ff057230 */ /* 0x000fe20000004100 */
[----:B------:R-:W-:Y:S01]  /*42b0*/  F2FP.F16.E4M3.UNPACK_B R3, R3.H1 ;  /* 0x00000003ff03723e */ /* 0x000fe200030006ff */
[----:B------:R-:W-:Y:S01]  /*42c0*/  FFMA R15, R7, R81, R6 ;  /* 0x00000051070f7223 */ /* 0x000fe20000000006 */
[----:B------:R-:W-:Y:S01]  /*42d0*/  F2FP.F16.E4M3.UNPACK_B R6, R10 ;  /* 0x0000000aff06723e */ /* 0x000fe200020006ff */
[----:B------:R-:W-:-:S02]  /*42e0*/  HADD2.F32 R7, -RZ, R13.H0_H0 ;  /* 0x2000000dff077230 */ /* 0x000fc40000004100 */
[-C--:B------:R-:W-:Y:S01]  /*42f0*/  FFMA R21, R5, R81.reuse, R78 ;  /* 0x0000005105157223 */ /* 0x080fe2000000004e */
[--C-:B------:R-:W-:Y:S01]  /*4300*/  HADD2.F32 R5, -RZ, R3.reuse.H0_H0 ;  /* 0x20000003ff057230 */ /* 0x100fe20000004100 */
[----:B------:R-:W-:Y:S01]  /*4310*/  F2FP.F16.E4M3.UNPACK_B R10, R10.H1 ;  /* 0x0000000aff0a723e */ /* 0x000fe200030006ff */
[----:B------:R-:W-:Y:S02]  /*4320*/  HADD2.F32 R3, -RZ, R3.H1_H1 ;  /* 0x30000003ff037230 */ /* 0x000fe40000004100 */
[-C--:B------:R-:W-:Y:S01]  /*4330*/  FFMA R14, R7, R81.reuse, R14 ;  /* 0x00000051070e7223 */ /* 0x080fe2000000000e */
[--C-:B------:R-:W-:Y:S02]  /*4340*/  HADD2.F32 R7, -RZ, R6.reuse.H0_H0 ;  /* 0x20000006ff077230 */ /* 0x100fe40000004100 */
[-C--:B------:R-:W-:Y:S01]  /*4350*/  FFMA R20, R5, R81.reuse, R20 ;  /* 0x0000005105147223 */ /* 0x080fe20000000014 */
[----:B------:R-:W-:Y:S02]  /*4360*/  HADD2.F32 R5, -RZ, R6.H1_H1 ;  /* 0x30000006ff057230 */ /* 0x000fe40000004100 */
[-C--:B------:R-:W-:Y:S01]  /*4370*/  FFMA R25, R3, R81.reuse, R74 ;  /* 0x0000005103197223 */ /* 0x080fe2000000004a */
[--C-:B------:R-:W-:Y:S01]  /*4380*/  HADD2.F32 R3, -RZ, R10.reuse.H0_H0 ;  /* 0x2000000aff037230 */ /* 0x100fe20000004100 */
[-C--:B------:R-:W-:Y:S01]  /*4390*/  F2FP.F16.E4M3.UNPACK_B R6, R8.reuse ;  /* 0x00000008ff06723e */ /* 0x080fe200020006ff */
[-C--:B------:R-:W-:Y:S01]  /*43a0*/  FFMA R80, R11, R81.reuse, R80 ;  /* 0x000000510b507223 */ /* 0x080fe20000000050 */
[----:B------:R-:W-:Y:S01]  /*43b0*/  F2FP.F16.E4M3.UNPACK_B R8, R8.H1 ;  /* 0x00000008ff08723e */ /* 0x000fe200030006ff */
[-C--:B------:R-:W-:Y:S01]  /*43c0*/  FFMA R12, R9, R81.reuse, R12 ;  /* 0x00000051090c7223 */ /* 0x080fe2000000000c */
[-C--:B------:R-:W-:Y:S01]  /*43d0*/  FFMA R24, R7, R81.reuse, R24 ;  /* 0x0000005107187223 */ /* 0x080fe20000000018 */
[-C--:B------:R-:W-:Y:S01]  /*43e0*/  FFMA R27, R5, R81.reuse, R72 ;  /* 0x00000051051b7223 */ /* 0x080fe20000000048 */
[----:B------:R-:W-:Y:S01]  /*43f0*/  FFMA R26, R3, R81, R26 ;  /* 0x00000051031a7223 */ /* 0x000fe2000000001a */
[----:B------:R-:W-:Y:S01]  /*4400*/  HADD2.F32 R13, -RZ, R13.H1_H1 ;  /* 0x3000000dff0d7230 */ /* 0x000fe20000004100 */
[----:B------:R-:W-:Y:S01]  /*4410*/  F2FP.SATFINITE.RELU.E4M3.F32.PACK_AB_MERGE_C R80, R80, R15, RZ ;  /* 0x0000000f5050723e */ /* 0x000fe200048078ff */
[----:B------:R-:W-:Y:S01]  /*4420*/  HADD2.F32 R3, -RZ, R10.H1_H1 ;  /* 0x3000000aff037230 */ /* 0x000fe20000004100 */
[----:B------:R-:W-:Y:S01]  /*4430*/  F2FP.SATFINITE.RELU.E4M3.F32.PACK_AB_MERGE_C R12, R21, R12, RZ ;  /* 0x0000000c150c723e */ /* 0x000fe200048078ff */
[----:B------:R-:W-:-:S02]  /*4440*/  HADD2.F32 R5, -RZ, R6.H0_H0 ;  /* 0x20000006ff057230 */ /* 0x000fc40000004100 */
[-C--:B------:R-:W-:Y:S01]  /*4450*/  FFMA R13, R13, R81.reuse, R76 ;  /* 0x000000510d0d7223 */ /* 0x080fe2000000004c */
[----:B------:R-:W-:Y:S02]  /*4460*/  HADD2.F32 R7, -RZ, R6.H1_H1 ;  /* 0x30000006ff077230 */ /* 0x000fe40000004100 */
[-C--:B------:R-:W-:Y:S01]  /*4470*/  FFMA R3, R3, R81.reuse, R70 ;  /* 0x0000005103037223 */ /* 0x080fe20000000046 */
[--C-:B------:R-:W-:Y:S02]  /*4480*/  HADD2.F32 R9, -RZ, R8.reuse.H0_H0 ;  /* 0x20000008ff097230 */ /* 0x100fe40000004100 */
[-C--:B------:R-:W-:Y:S01]  /*4490*/  FFMA R5, R5, R81.reuse, R28 ;  /* 0x0000005105057223 */ /* 0x080fe2000000001c */
[----:B------:R-:W-:Y:S02]  /*44a0*/  HADD2.F32 R11, -RZ, R8.H1_H1 ;  /* 0x30000008ff0b7230 */ /* 0x000fe40000004100 */
[-C--:B------:R-:W-:Y:S01]  /*44b0*/  FFMA R68, R7, R81.reuse, R68 ;  /* 0x0000005107447223 */ /* 0x080fe20000000044 */
[----:B------:R-:W-:Y:S01]  /*44c0*/  F2FP.SATFINITE.RELU.E4M3.F32.PACK_AB_MERGE_C R14, R13, R14, RZ ;  /* 0x0000000e0d0e723e */ /* 0x000fe200048078ff */
[-C--:B------:R-:W-:Y:S01]  /*44d0*/  FFMA R4, R9, R81.reuse, R4 ;  /* 0x0000005109047223 */ /* 0x080fe20000000004 */
[----:B------:R-:W-:Y:S01]  /*44e0*/  F2FP.SATFINITE.RELU.E4M3.F32.PACK_AB_MERGE_C R20, R25, R20, RZ ;  /* 0x000000141914723e */ /* 0x000fe200048078ff */
[----:B------:R-:W-:Y:S01]  /*44f0*/  FFMA R11, R11, R81, R66 ;  /* 0x000000510b0b7223 */ /* 0x000fe20000000042 */
[----:B------:R-:W-:-:S02]  /*4500*/  F2FP.SATFINITE.RELU.E4M3.F32.PACK_AB_MERGE_C R24, R27, R24, RZ ;  /* 0x000000181b18723e */ /* 0x000fc400048078ff */
[----:B------:R-:W-:Y:S02]  /*4510*/  F2FP.SATFINITE.RELU.E4M3.F32.PACK_AB_MERGE_C R26, R3, R26, RZ ;  /* 0x0000001a031a723e */ /* 0x000fe400048078ff */
[----:B------:R-:W-:Y:S02]  /*4520*/  F2FP.SATFINITE.RELU.E4M3.F32.PACK_AB_MERGE_C R68, R68, R5, RZ ;  /* 0x000000054444723e */ /* 0x000fe400048078ff */
[----:B------:R-:W-:Y:S01]  /*4530*/  F2FP.SATFINITE.RELU.E4M3.F32.PACK_AB_MERGE_C R4, R11, R4, RZ ;  /* 0x000000040b04723e */ /* 0x000fe200048078ff */
[----:B------:R-:W-:Y:S06]  /*4540*/  @P0 BRA `(.L_x_67) ;  /* 0x0000000000040947 */ /* 0x000fec0003800000 */
[----:B------:R-:W-:-:S04]  /*4550*/  DEPBAR.LE SB0, 0x1 ;  /* 0x000080400000791a */ /* 0x000fc80000000000 */
.L_x_67:
[----:B------:R-:W-:Y:S05]  /*4560*/  WARPSYNC.ALL ;  /* 0x0000000000007948 */ /* 0x000fea0003800000 */
[----:B------:R-:W-:Y:S01]  /*4570*/  BAR.SYNC.DEFER_BLOCKING 0x1, 0x100 ;  /* 0x0044000000007b1d */ /* 0x000fe20000010000 */
[----:B------:R-:W-:-:S05]  /*4580*/  IADD3 R16, P1, R16, UR36, RZ ;  /* 0x0000002410107c10 */ /* 0x000fca000ff3e0ff */
        /* <DEDUP_REMOVED lines=19> */
[----:B------:R-:W-:Y:S02]  /*46c0*/  UIADD3 UR4, UR49, 0x3200, URZ ;  /* 0x0000320031047890 */ /* 0x000fe4000fffe03f */
[----:B------:R-:W-:Y:S01]  /*46d0*/  UIADD3.X UR9, URZ, UR41, URZ, UP0, !UPT ;  /* 0x000000293f097290 */ /* 0x000fe200087fe43f */
[----:B------:R-:W-:Y:S01]  /*46e0*/  UMOV UR6, UR46 ;  /* 0x0000002e00067c82 */ /* 0x000fe20008000000 */
[----:B------:R-:W-:-:S07]  /*46f0*/  UMOV UR7, UR47 ;  /* 0x0000002f00077c82 */ /* 0x000fce0008000000 */
[----:B------:R1:W-:Y:S02]  /*4700*/  UTMASTG.3D [UR4], [UR8] ;  /* 0x00000004080073b5 */ /* 0x0003e40008010000 */
[----:B-1----:R0:W-:Y:S02]  /*4710*/  UTMACMDFLUSH ;  /* 0x00000000000079b7 */ /* 0x0021e40000000000 */
.L_x_69:
[----:B------:R-:W-:Y:S05]  /*4720*/  BSYNC B0 ;  /* 0x0000000000007941 */ /* 0x000fea0003800000 */
.L_x_68:
[----:B------:R-:W-:Y:S01]  /*4730*/  ULDC.64 UR4, c[0x0][0x8f8] ;  /* 0x00023e0000047ab9 */ /* 0x000fe20000000a00 */
[----:B------:R-:W-:Y:S01]  /*4740*/  IADD3.X R17, R17, UR42, RZ, P1, !PT ;  /* 0x0000002a11117c10 */ /* 0x000fe20008ffe4ff */
[----:B------:R-:W-:Y:S01]  /*4750*/  UMOV UR47, 0xffffffff ;  /* 0xffffffff002f7882 */ /* 0x000fe20000000000 */
[----:B------:R-:W-:Y:S01]  /*4760*/  ISETP.GE.U32.AND P0, PT, R16, UR4, PT ;  /* 0x0000000410007c0c */ /* 0x000fe2000bf06070 */
[----:B------:R-:W-:Y:S01]  /*4770*/  IMAD.MOV.U32 R88, RZ, RZ, -0x1 ;  /* 0xffffffffff587424 */ /* 0x000fe200078e00ff */
[----:B------:R-:W-:Y:S01]  /*4780*/  PRMT R3, RZ, 0x7610, R3 ;  /* 0x00007610ff037816 */ /* 0x000fe20000000003 */
[----:B------:R-:W-:Y:S01]  /*4790*/  IMAD.MOV.U32 R89, RZ, RZ, -0x1 ;  /* 0xffffffffff597424 */ /* 0x000fe200078e00ff */
[----:B------:R-:W-:-:S13]  /*47a0*/  ISETP.GE.U32.AND.EX P0, PT, R17, UR5, PT, P0 ;  /* 0x0000000511007c0c */ /* 0x000fda000bf06100 */
[----:B------:R-:W-:Y:S05]  /*47b0*/  @P0 BRA `(.L_x_70) ;  /* 0x0000000400680947 */ /* 0x000fea0003800000 */
[----:B------:R-:W1:Y:S01]  /*47c0*/  S2R R24, SR_CTAID.X ;  /* 0x0000000000187919 */ /* 0x000e620000002500 */
[----:B------:R-:W2:Y:S01]  /*47d0*/  LDC.64 R10, c[0x0][0x8d0] ;  /* 0x00023400ff0a7b82 */ /* 0x000ea20000000a00 */
[----:B------:R-:W-:Y:S01]  /*47e0*/  ULDC UR4, c[0x0][0x150] ;  /* 0x0000540000047ab9 */ /* 0x000fe20000000800 */
[----:B------:R-:W-:Y:S01]  /*47f0*/  IMAD.MOV.U32 R8, RZ, RZ, R16 ;  /* 0x000000ffff087224 */ /* 0x000fe200078e0010 */
[----:B------:R-:W3:Y:S01]  /*4800*/  S2R R26, SR_CTAID.Y ;  /* 0x00000000001a7919 */ /* 0x000ee20000002600 */
[----:B------:R-:W-:-:S04]  /*4810*/  IMAD.MOV.U32 R9, RZ, RZ, R17 ;  /* 0x000000ffff097224 */ /* 0x000fc800078e0011 */
[----:B------:R-:W4:Y:S08]  /*4820*/  LDC R27, c[0x0][0x144] ;  /* 0x00005100ff1b7b82 */ /* 0x000f300000000800 */
[----:B------:R-:W3:Y:S08]  /*4830*/  LDC R12, c[0x0][0x8d8] ;  /* 0x00023600ff0c7b82 */ /* 0x000ef00000000800 */
[----:B------:R-:W3:Y:S01]  /*4840*/  LDC.64 R20, c[0x0][0x8c8] ;  /* 0x00023200ff147b82 */ /* 0x000ee20000000a00 */
[----:B--2---:R-:W-:-:S04]  /*4850*/  ISETP.NE.U32.AND P0, PT, R10, RZ, PT ;  /* 0x000000ff0a00720c */ /* 0x004fc80003f05070 */
[----:B------:R-:W-:Y:S02]  /*4860*/  ISETP.NE.AND.EX P0, PT, R11, RZ, PT, P0 ;  /* 0x000000ff0b00720c */ /* 0x000fe40003f05300 */
[----:B-1----:R-:W-:-:S05]  /*4870*/  I2FP.F32.U32 R3, R24 ;  /* 0x0000001800037245 */ /* 0x002fca0000201000 */
[----:B------:R-:W-:-:S04]  /*4880*/  FMUL R3, R3, UR4 ;  /* 0x0000000403037c20 */ /* 0x000fc80008400000 */
[----:B------:R1:W2:Y:S02]  /*4890*/  F2I.U32.TRUNC.NTZ R25, R3 ;  /* 0x0000000300197305 */ /* 0x0002a4000020f000 */
[----:B----4-:R-:W-:Y:S05]  /*48a0*/  @!P0 BRA `(.L_x_71) ;  /* 0x0000000000288947 */ /* 0x010fea0003800000 */
[----:B-1----:R-:W1:Y:S02]  /*48b0*/  LDC R3, c[0x0][0x8dc] ;  /* 0x00023700ff037b82 */ /* 0x002e640000000800 */
        /* <DEDUP_REMOVED lines=9> */
.L_x_71:
[-CC-:B---3--:R-:W-:Y:S01]  /*4950*/  SHF.R.U64 R33, R8, R12.reuse, R9.reuse ;  /* 0x0000000c08217219 */ /* 0x188fe20000001209 */
[----:B------:R-:W3:Y:S01]  /*4960*/  LDC.64 R14, c[0x0][0x8e8] ;  /* 0x00023a00ff0e7b82 */ /* 0x000ee20000000a00 */
[----:B-1----:R-:W-:Y:S01]  /*4970*/  SHF.R.U32.HI R3, RZ, R12, R9 ;  /* 0x0000000cff037219 */ /* 0x002fe20000011609 */
[----:B--2---:R-:W-:Y:S01]  /*4980*/  IMAD.MOV R25, RZ, RZ, -R25 ;  /* 0x000000ffff197224 */ /* 0x004fe200078e0a19 */
[----:B------:R-:W-:Y:S01]  /*4990*/  IADD3 R7, P0, RZ, -R33, RZ ;  /* 0x80000021ff077210 */ /* 0x000fe20007f1e0ff */
[----:B------:R-:W-:Y:S02]  /*49a0*/  ULDC UR4, c[0x0][0x154] ;  /* 0x0000550000047ab9 */ /* 0x000fe40000000800 */
[----:B------:R-:W-:Y:S02]  /*49b0*/  IMAD R25, R27, R25, R24 ;  /* 0x000000191b197224 */ /* 0x000fe400078e0218 */
[----:B------:R-:W1:Y:S01]  /*49c0*/  LDC R8, c[0x0][0x8c0] ;  /* 0x00023000ff087b82 */ /* 0x000e620000000800 */
[----:B------:R-:W-:-:S02]  /*49d0*/  IMAD.X R3, RZ, RZ, ~R3, P0 ;  /* 0x000000ffff037224 */ /* 0x000fc400000e0e03 */
[----:B------:R-:W-:-:S04]  /*49e0*/  IMAD.WIDE.U32 R4, R7, R20, R16 ;  /* 0x0000001407047225 */ /* 0x000fc800078e0010 */
[----:B------:R-:W-:Y:S01]  /*49f0*/  IMAD R6, R3, R20, RZ ;  /* 0x0000001403067224 */ /* 0x000fe200078e02ff */
[----:B------:R-:W2:Y:S03]  /*4a00*/  LDC R28, c[0x0][0x8b0] ;  /* 0x00022c00ff1c7b82 */ /* 0x000ea60000000800 */
[----:B------:R-:W-:Y:S02]  /*4a10*/  IMAD R3, R7, R21, R6 ;  /* 0x0000001507037224 */ /* 0x000fe400078e0206 */
[----:B------:R-:W-:Y:S02]  /*4a20*/  IMAD.MOV.U32 R7, RZ, RZ, 0x1 ;  /* 0x00000001ff077424 */ /* 0x000fe400078e00ff */
[----:B------:R-:W-:Y:S01]  /*4a30*/  IMAD.IADD R3, R5, 0x1, R3 ;  /* 0x0000000105037824 */ /* 0x000fe200078e0203 */
[----:B------:R-:W4:Y:S01]  /*4a40*/  LDC R30, c[0x0][0x900] ;  /* 0x00024000ff1e7b82 */ /* 0x000f220000000800 */
[----:B------:R-:W-:-:S02]  /*4a50*/  I2FP.F32.U32 R5, R26 ;  /* 0x0000001a00057245 */ /* 0x000fc40000201000 */
[----:B---3--:R-:W-:-:S03]  /*4a60*/  ISETP.NE.U32.AND P0, PT, R14, RZ, PT ;  /* 0x000000ff0e00720c */ /* 0x008fc60003f05070 */
[----:B------:R-:W-:Y:S01]  /*4a70*/  FMUL R6, R5, UR4 ;  /* 0x0000000405067c20 */ /* 0x000fe20008400000 */
[----:B------:R-:W-:Y:S01]  /*4a80*/  ISETP.NE.AND.EX P0, PT, R15, RZ, PT, P0 ;  /* 0x000000ff0f00720c */ /* 0x000fe20003f05300 */
[----:B------:R-:W3:Y:S01]  /*4a90*/  LDC R21, c[0x0][0x148] ;  /* 0x00005200ff157b82 */ /* 0x000ee20000000800 */
[-CC-:B-1----:R-:W-:Y:S01]  /*4aa0*/  SHF.R.U64 R12, R4, R8.reuse, R3.reuse ;  /* 0x00000008040c7219 */ /* 0x182fe20000001203 */
[----:B------:R1:W1:Y:S01]  /*4ab0*/  F2I.U32.TRUNC.NTZ R20, R6 ;  /* 0x0000000600147305 */ /* 0x000262000020f000 */
[----:B------:R-:W-:Y:S01]  /*4ac0*/  SHF.R.U32.HI R3, RZ, R8, R3 ;  /* 0x00000008ff037219 */ /* 0x000fe20000011603 */
[----:B------:R-:W-:-:S04]  /*4ad0*/  IMAD.MOV.U32 R5, RZ, RZ, -0x1 ;  /* 0xffffffffff057424 */ /* 0x000fc800078e00ff */
[----:B------:R-:W1:Y:S01]  /*4ae0*/  LDC R24, c[0x0][0x8a8] ;  /* 0x00022a00ff187b82 */ /* 0x000e620000000800 */
[-CC-:B--2---:R-:W-:Y:S02]  /*4af0*/  SHF.R.U64 R10, R12, R28.reuse, R3.reuse ;  /* 0x0000001c0c0a7219 */ /* 0x184fe40000001203 */
[----:B------:R-:W-:-:S05]  /*4b00*/  SHF.R.U32.HI R3, RZ, R28, R3 ;  /* 0x0000001cff037219 */ /* 0x000fca0000011603 */
[----:B------:R-:W2:Y:S01]  /*4b10*/  LDC R29, c[0x0][0x8f0] ;  /* 0x00023c00ff1d7b82 */ /* 0x000ea20000000800 */
[-C--:B----4-:R-:W-:Y:S02]  /*4b20*/  SHF.L.U32 R4, R5, R30.reuse, RZ ;  /* 0x0000001e05047219 */ /* 0x090fe400000006ff */
[-CC-:B------:R-:W-:Y:S02]  /*4b30*/  SHF.R.U64 R13, R10, R30.reuse, R3.reuse ;  /* 0x0000001e0a0d7219 */ /* 0x180fe40000001203 */
[----:B------:R-:W-:Y:S02]  /*4b40*/  SHF.R.U32.HI R5, RZ, R30, R3 ;  /* 0x0000001eff057219 */ /* 0x000fe40000011603 */
[----:B------:R-:W-:Y:S01]  /*4b50*/  LOP3.LUT R27, RZ, R4, RZ, 0x33, !PT ;  /* 0x00000004ff1b7212 */ /* 0x000fe200078e33ff */
[----:B------:R-:W4:Y:S01]  /*4b60*/  LDC R31, c[0x0][0x8e0] ;  /* 0x00023800ff1f7b82 */ /* 0x000f220000000800 */
[----:B------:R-:W-:Y:S01]  /*4b70*/  SHF.L.U32 R30, R7, R30, RZ ;  /* 0x0000001e071e7219 */ /* 0x000fe200000006ff */
[----:B------:R-:W-:-:S06]  /*4b80*/  IMAD.MOV.U32 R4, RZ, RZ, R13 ;  /* 0x000000ffff047224 */ /* 0x000fcc00078e000d */
[----:B------:R-:W1:Y:S01]  /*4b90*/  LDC R32, c[0x0][0x8b8] ;  /* 0x00022e00ff207b82 */ /* 0x000e620000000800 */
[----:B------:R-:W-:Y:S05]  /*4ba0*/  @!P0 BRA `(.L_x_72) ;  /* 0x0000000000288947 */ /* 0x000fea0003800000 */
[----:B------:R-:W5:Y:S02]  /*4bb0*/  LDC R4, c[0x0][0x8f4] ;  /* 0x00023d00ff047b82 */ /* 0x000f640000000800 */
[----:B-----5:R-:W-:-:S05]  /*4bc0*/  IADD3 R3, P0, R13, R4, RZ ;  /* 0x000000040d037210 */ /* 0x020fca0007f1e0ff */
[----:B------:R-:W-:-:S04]  /*4bd0*/  IMAD.X R11, RZ, RZ, R5, P0 ;  /* 0x000000ffff0b7224 */ /* 0x000fc800000e0605 */
[----:B------:R-:W-:-:S04]  /*4be0*/  IMAD.WIDE.U32 R4, R11, R14, RZ ;  /* 0x0000000e0b047225 */ /* 0x000fc800078e00ff */
[----:B-1----:R-:W-:-:S04]  /*4bf0*/  IMAD.WIDE.U32 R6, P0, R3, R15, R4 ;  /* 0x0000000f03067225 */ /* 0x002fc80007800004 */
[----:B------:R-:W-:-:S04]  /*4c00*/  IMAD.WIDE.U32 R4, R3, R14, RZ ;  /* 0x0000000e03047225 */ /* 0x000fc800078e00ff */
[----:B------:R-:W-:Y:S01]  /*4c10*/  IMAD.X R9, RZ, RZ, RZ, P0 ;  /* 0x000000ffff097224 */ /* 0x000fe200000e06ff */
[----:B------:R-:W-:Y:S01]  /*4c20*/  IADD3 RZ, P0, R5, R6, RZ ;  /* 0x0000000605ff7210 */ /* 0x000fe20007f1e0ff */
[----:B------:R-:W-:-:S04]  /*4c30*/  IMAD.MOV.U32 R8, RZ, RZ, R7 ;  /* 0x000000ffff087224 */ /* 0x000fc800078e0007 */
[----:B------:R-:W-:-:S08]  /*4c40*/  IMAD.WIDE.U32.X R4, R11, R15, R8, P0 ;  /* 0x0000000f0b047225 */ /* 0x000fd000000e0408 */
.L_x_72:
[----:B------:R-:W-:Y:S01]  /*4c50*/  ISETP.NE.AND P0, PT, R2, 0x1, PT ;  /* 0x000000010200780c */ /* 0x000fe20003f05270 */
[----:B-1----:R-:W-:Y:S01]  /*4c60*/  IMAD.MOV R20, RZ, RZ, -R20 ;  /* 0x000000ffff147224 */ /* 0x002fe200078e0a14 */
[----:B--2---:R-:W-:Y:S01]  /*4c70*/  SHF.R.U64 R3, R4, R29, R5 ;  /* 0x0000001d04037219 */ /* 0x004fe20000001205 */
[----:B------:R-:W-:Y:S01]  /*4c80*/  VIADD R5, R24, 0xffffffff ;  /* 0xffffffff18057836 */ /* 0x000fe20000000000 */
[----:B------:R-:W-:Y:S02]  /*4c90*/  LOP3.LUT R88, R10, R27, RZ, 0xc0, !PT ;  /* 0x0000001b0a587212 */ /* 0x000fe400078ec0ff */
[----:B------:R-:W-:Y:S01]  /*4ca0*/  R2UR UR47, R33 ;  /* 0x00000000212f72ca */ /* 0x000fe200000e0000 */
[----:B------:R-:W-:Y:S01]  /*4cb0*/  IMAD.MOV R4, RZ, RZ, -R3 ;  /* 0x000000ffff047224 */ /* 0x000fe200078e0a03 */
[----:B------:R-:W-:Y:S01]  /*4cc0*/  LOP3.LUT R12, R12, R5, RZ, 0xc0, !PT ;  /* 0x000000050c0c7212 */ /* 0x000fe200078ec0ff */
[----:B------:R-:W-:Y:S02]  /*4cd0*/  IMAD R88, R30, R3, R88 ;  /* 0x000000031e587224 */ /* 0x000fe400078e0258 */
[----:B----4-:R-:W-:-:S02]  /*4ce0*/  IMAD R3, R4, R31, R13 ;  /* 0x0000001f04037224 */ /* 0x010fc400078e020d */
[----:B---3--:R-:W-:Y:S02]  /*4cf0*/  @P0 IMAD R25, R21, R20, R26 ;  /* 0x0000001415190224 */ /* 0x008fe400078e021a */
[----:B------:R-:W-:Y:S02]  /*4d00*/  IMAD R3, R3, R24, R12 ;  /* 0x0000001803037224 */ /* 0x000fe400078e020c */
[----:B------:R-:W-:Y:S02]  /*4d10*/  IMAD R88, R88, R32, R25 ;  /* 0x0000002058587224 */ /* 0x000fe400078e0219 */
[----:B------:R-:W-:-:S03]  /*4d20*/  IMAD.MOV.U32 R4, RZ, RZ, 0x1 ;  /* 0x00000001ff047424 */ /* 0x000fc600078e00ff */
[----:B------:R-:W-:Y:S02]  /*4d30*/  SEL R89, R3, R88, !P0 ;  /* 0x0000005803597207 */ /* 0x000fe40004000000 */
[----:B------:R-:W-:Y:S02]  /*4d40*/  SEL R88, R88, R3, !P0 ;  /* 0x0000000358587207 */ /* 0x000fe40004000000 */
[----:B------:R-:W-:-:S07]  /*4d50*/  PRMT R3, R4, 0x7610, R3 ;  /* 0x0000761004037816 */ /* 0x000fce0000000003 */
.L_x_70:
[----:B------:R-:W-:Y:S01]  /*4d60*/  LOP3.LUT P0, RZ, R3, 0xff, RZ, 0xc0, !PT ;  /* 0x000000ff03ff7812 */ /* 0x000fe2000780c0ff */
[----:B------:R-:W-:Y:S01]  /*4d70*/  UIMAD.WIDE.U32 UR4, UR51, -0xf0f0f0f, URZ ;  /* 0xf0f0f0f1330478a5 */ /* 0x000fe2000f8e003f */
[----:B------:R-:W-:-:S03]  /*4d80*/  IMAD.MOV.U32 R81, RZ, RZ, R0 ;  /* 0x000000ffff517224 */ /* 0x000fc600078e0000 */
[----:B------:R-:W-:-:S04]  /*4d90*/  USHF.R.U32.HI UR4, URZ, 0x4, UR5 ;  /* 0x000000043f047899 */ /* 0x000fc80008011605 */
[----:B------:R-:W-:-:S04]  /*4da0*/  UIMAD UR4, UR4, -0x11, UR51 ;  /* 0xffffffef040478a4 */ /* 0x000fc8000f8e0233 */
[----:B------:R-:W-:Y:S08]  /*4db0*/  @P0 BRA `(.L_x_73) ;  /* 0xffffffc8002c0947 */ /* 0x000ff0000383ffff */
[----:B------:R-:W-:-:S04]  /*4dc0*/  DEPBAR.LE SB0, 0x0 ;  /* 0x000080000000791a */ /* 0x000fc80000000000 */
[----:B------:R-:W-:Y:S05]  /*4dd0*/  EXIT ;  /* 0x000000000000794d */ /* 0x000fea0003800000 */
.L_x_9:
[----:B------:R-:W-:Y:S01]  /*4de0*/  ULDC.64 UR4, c[0x0][0x8f8] ;  /* 0x00023e0000047ab9 */ /* 0x000fe20000000a00 */
[----:B------:R-:W-:Y:S01]  /*4df0*/  PRMT R12, RZ, 0x7610, R12 ;  /* 0x00007610ff0c7816 */ /* 0x000fe2000000000c */
[----:B------:R-:W-:Y:S01]  /*4e00*/  IMAD.MOV.U32 R5, RZ, RZ, -0x1 ;  /* 0xffffffffff057424 */ /* 0x000fe200078e00ff */
[----:B------:R-:W-:Y:S01]  /*4e10*/  ISETP.GE.U32.AND P1, PT, R16, UR4, PT ;  /* 0x0000000410007c0c */ /* 0x000fe2000bf26070 */
[----:B------:R-:W-:Y:S02]  /*4e20*/  IMAD.MOV.U32 R4, RZ, RZ, -0x1 ;  /* 0xffffffffff047424 */ /* 0x000fe400078e00ff */
[----:B------:R-:W-:Y:S01]  /*4e30*/  IMAD.MOV.U32 R6, RZ, RZ, -0x1 ;  /* 0xffffffffff067424 */ /* 0x000fe200078e00ff */
[----:B------:R-:W-:-:S13]  /*4e40*/  ISETP.GE.U32.AND.EX P1, PT, R17, UR5, PT, P1 ;  /* 0x0000000511007c0c */ /* 0x000fda000bf26110 */
        /* <DEDUP_REMOVED lines=19> */
.L_x_75:
[--C-:B------:R-:W-:Y:S01]  /*4f80*/  SHF.R.U64 R14, R14, R6, R15.reuse ;  /* 0x000000060e0e7219 */ /* 0x100fe2000000120f */
[----:B------:R-:W1:Y:S01]  /*4f90*/  LDC R12, c[0x0][0x8c0] ;  /* 0x00023000ff0c7b82 */ /* 0x000e620000000800 */
[----:B------:R-:W-:Y:S01]  /*4fa0*/  I2FP.F32.U32 R5, R10 ;  /* 0x0000000a00057245 */ /* 0x000fe20000201000 */
[----:B------:R-:W-:Y:S01]  /*4fb0*/  ULDC UR4, c[0x0][0x150] ;  /* 0x0000540000047ab9 */ /* 0x000fe20000000800 */
[----:B------:R-:W-:Y:S02]  /*4fc0*/  SHF.R.U32.HI R4, RZ, R6, R15 ;  /* 0x00000006ff047219 */ /* 0x000fe4000001160f */
[----:B------:R-:W-:Y:S01]  /*4fd0*/  IADD3 R11, P1, RZ, -R14, RZ ;  /* 0x8000000eff0b7210 */ /* 0x000fe20007f3e0ff */
[----:B------:R-:W-:Y:S01]  /*4fe0*/  FMUL R15, R5, UR4 ;  /* 0x00000004050f7c20 */ /* 0x000fe20008400000 */
[----:B------:R-:W-:Y:S01]  /*4ff0*/  ULDC UR4, c[0x0][0x154] ;  /* 0x0000550000047ab9 */ /* 0x000fe20000000800 */
[----:B------:R-:W2:Y:S02]  /*5000*/  LDC.64 R28, c[0x0][0x8e8] ;  /* 0x00023a00ff1c7b82 */ /* 0x000ea40000000a00 */
[----:B------:R-:W-:-:S02]  /*5010*/  IMAD.X R13, RZ, RZ, ~R4, P1 ;  /* 0x000000ffff0d7224 */ /* 0x000fc400008e0e04 */
[----:B------:R-:W3:Y:S01]  /*5020*/  F2I.U32.TRUNC.NTZ R15, R15 ;  /* 0x0000000f000f7305 */ /* 0x000ee2000020f000 */
[----:B------:R-:W-:-:S03]  /*5030*/  IMAD.WIDE.U32 R4, R11, R24, R16 ;  /* 0x000000180b047225 */ /* 0x000fc600078e0010 */
[----:B------:R-:W4:Y:S01]  /*5040*/  LDC R21, c[0x0][0x144] ;  /* 0x00005100ff157b82 */ /* 0x000f220000000800 */
[----:B------:R-:W-:-:S04]  /*5050*/  IMAD R6, R13, R24, RZ ;  /* 0x000000180d067224 */ /* 0x000fc800078e02ff */
[----:B------:R-:W-:-:S03]  /*5060*/  IMAD R11, R11, R25, R6 ;  /* 0x000000190b0b7224 */ /* 0x000fc600078e0206 */
[----:B------:R-:W5:Y:S01]  /*5070*/  LDC R20, c[0x0][0x8b0] ;  /* 0x00022c00ff147b82 */ /* 0x000f620000000800 */
[----:B------:R-:W-:Y:S01]  /*5080*/  IMAD.IADD R5, R5, 0x1, R11 ;  /* 0x0000000105057824 */ /* 0x000fe200078e020b */
[----:B------:R-:W-:-:S04]  /*5090*/  I2FP.F32.U32 R11, R7 ;  /* 0x00000007000b7245 */ /* 0x000fc80000201000 */
[-C--:B-1----:R-:W-:Y:S01]  /*50a0*/  SHF.R.U64 R6, R4, R12.reuse, R5 ;  /* 0x0000000c04067219 */ /* 0x082fe20000001205 */
[----:B---3--:R-:W-:Y:S01]  /*50b0*/  IMAD.MOV R4, RZ, RZ, -R15 ;  /* 0x000000ffff047224 */ /* 0x008fe200078e0a0f */
[----:B------:R-:W1:Y:S01]  /*50c0*/  LDC R13, c[0x0][0x900] ;  /* 0x00024000ff0d7b82 */ /* 0x000e620000000800 */
[----:B--2---:R-:W-:Y:S01]  /*50d0*/  ISETP.NE.U32.AND P1, PT, R28, RZ, PT ;  /* 0x000000ff1c00720c */ /* 0x004fe20003f25070 */
[----:B------:R-:W-:Y:S01]  /*50e0*/  FMUL R11, R11, UR4 ;  /* 0x000000040b0b7c20 */ /* 0x000fe20008400000 */
[----:B------:R-:W-:Y:S01]  /*50f0*/  SHF.R.U32.HI R5, RZ, R12, R5 ;  /* 0x0000000cff057219 */ /* 0x000fe20000011605 */
[----:B------:R-:W-:Y:S01]  /*5100*/  IMAD.MOV.U32 R12, RZ, RZ, -0x1 ;  /* 0xffffffffff0c7424 */ /* 0x000fe200078e00ff */
[----:B------:R-:W-:-:S03]  /*5110*/  ISETP.NE.AND.EX P1, PT, R29, RZ, PT, P1 ;  /* 0x000000ff1d00720c */ /* 0x000fc60003f25310 */
[----:B------:R-:W2:Y:S01]  /*5120*/  LDC R22, c[0x0][0x148] ;  /* 0x00005200ff167b82 */ /* 0x000ea20000000800 */
[----:B----4-:R-:W-:Y:S02]  /*5130*/  IMAD R26, R21, R4, R10 ;  /* 0x00000004151a7224 */ /* 0x010fe400078e020a */
[----:B------:R-:W-:-:S05]  /*5140*/  IMAD.MOV.U32 R10, RZ, RZ, 0x1 ;  /* 0x00000001ff0a7424 */ /* 0x000fca00078e00ff */
[----:B------:R-:W3:Y:S01]  /*5150*/  LDC R24, c[0x0][0x8a8] ;  /* 0x00022a00ff187b82 */ /* 0x000ee20000000800 */
[-CC-:B-----5:R-:W-:Y:S02]  /*5160*/  SHF.R.U64 R21, R6, R20.reuse, R5.reuse ;  /* 0x0000001406157219 */ /* 0x1a0fe40000001205 */
[----:B------:R-:W-:Y:S02]  /*5170*/  SHF.R.U32.HI R4, RZ, R20, R5 ;  /* 0x00000014ff047219 */ /* 0x000fe40000011605 */
[----:B------:R4:W1:Y:S03]  /*5180*/  F2I.U32.TRUNC.NTZ R20, R11 ;  /* 0x0000000b00147305 */ /* 0x000866000020f000 */
[----:B------:R-:W2:Y:S01]  /*5190*/  LDC R25, c[0x0][0x8f0] ;  /* 0x00023c00ff197b82 */ /* 0x000ea20000000800 */
[-C--:B-1----:R-:W-:Y:S02]  /*51a0*/  SHF.R.U64 R23, R21, R13.reuse, R4 ;  /* 0x0000000d15177219 */ /* 0x082fe40000001204 */
[----:B------:R-:W-:-:S02]  /*51b0*/  SHF.L.U32 R12, R12, R13, RZ ;  /* 0x0000000d0c0c7219 */ /* 0x000fc400000006ff */
[-C--:B------:R-:W-:Y:S01]  /*51c0*/  SHF.R.U32.HI R5, RZ, R13.reuse, R4 ;  /* 0x0000000dff057219 */ /* 0x080fe20000011604 */
[----:B------:R-:W-:Y:S01]  /*51d0*/  IMAD.MOV.U32 R4, RZ, RZ, R23 ;  /* 0x000000ffff047224 */ /* 0x000fe200078e0017 */
[----:B------:R-:W-:Y:S01]  /*51e0*/  SHF.L.U32 R30, R10, R13, RZ ;  /* 0x0000000d0a1e7219 */ /* 0x000fe200000006ff */
[----:B------:R-:W1:Y:S01]  /*51f0*/  LDC R27, c[0x0][0x8e0] ;  /* 0x00023800ff1b7b82 */ /* 0x000e620000000800 */
[----:B------:R-:W-:-:S07]  /*5200*/  LOP3.LUT R32, RZ, R12, RZ, 0x33, !PT ;  /* 0x0000000cff207212 */ /* 0x000fce00078e33ff */
[----:B------:R-:W1:Y:S01]  /*5210*/  LDC R31, c[0x0][0x8b8] ;  /* 0x00022e00ff1f7b82 */ /* 0x000e620000000800 */
[----:B----4-:R-:W-:Y:S05]  /*5220*/  @!P1 BRA `(.L_x_76) ;  /* 0x0000000000289947 */ /* 0x010fea0003800000 */
[----:B------:R-:W4:Y:S02]  /*5230*/  LDC R4, c[0x0][0x8f4] ;  /* 0x00023d00ff047b82 */ /* 0x000f240000000800 */
[----:B----4-:R-:W-:-:S05]  /*5240*/  IADD3 R13, P1, R23, R4, RZ ;  /* 0x00000004170d7210 */ /* 0x010fca0007f3e0ff */
        /* <DEDUP_REMOVED lines=8> */
.L_x_76:
[----:B------:R-:W-:Y:S01]  /*52d0*/  ISETP.NE.AND P1, PT, R2, 0x1, PT ;  /* 0x000000010200780c */ /* 0x000fe20003f25270 */
[----:B------:R-:W-:Y:S01]  /*52e0*/  IMAD.MOV R20, RZ, RZ, -R20 ;  /* 0x000000ffff147224 */ /* 0x000fe200078e0a14 */
[----:B--2---:R-:W-:Y:S01]  /*52f0*/  SHF.R.U64 R5, R4, R25, R5 ;  /* 0x0000001904057219 */ /* 0x004fe20000001205 */
[----:B---3--:R-:W-:Y:S01]  /*5300*/  VIADD R11, R24, 0xffffffff ;  /* 0xffffffff180b7836 */ /* 0x008fe20000000000 */
[----:B------:R-:W-:Y:S01]  /*5310*/  LOP3.LUT R4, R21, R32, RZ, 0xc0, !PT ;  /* 0x0000002015047212 */ /* 0x000fe200078ec0ff */
[----:B------:R-:W-:Y:S02]  /*5320*/  IMAD.MOV.U32 R12, RZ, RZ, 0x1 ;  /* 0x00000001ff0c7424 */ /* 0x000fe400078e00ff */
[----:B------:R-:W-:Y:S02]  /*5330*/  IMAD.MOV R10, RZ, RZ, -R5 ;  /* 0x000000ffff0a7224 */ /* 0x000fe400078e0a05 */
[----:B------:R-:W-:Y:S02]  /*5340*/  IMAD R5, R30, R5, R4 ;  /* 0x000000051e057224 */ /* 0x000fe400078e0204 */
[----:B-1----:R-:W-:-:S02]  /*5350*/  IMAD R4, R10, R27, R23 ;  /* 0x0000001b0a047224 */ /* 0x002fc400078e0217 */
[----:B------:R-:W-:Y:S01]  /*5360*/  @P1 IMAD R26, R22, R20, R7 ;  /* 0x00000014161a1224 */ /* 0x000fe200078e0207 */
[----:B------:R-:W-:-:S03]  /*5370*/  LOP3.LUT R7, R6, R11, RZ, 0xc0, !PT ;  /* 0x0000000b06077212 */ /* 0x000fc600078ec0ff */
[----:B------:R-:W-:Y:S02]  /*5380*/  IMAD R5, R5, R31, R26 ;  /* 0x0000001f05057224 */ /* 0x000fe400078e021a */
[----:B------:R-:W-:-:S05]  /*5390*/  IMAD R6, R4, R24, R7 ;  /* 0x0000001804067224 */ /* 0x000fca00078e0207 */
[----:B------:R-:W-:Y:S02]  /*53a0*/  SEL R4, R6, R5, !P1 ;  /* 0x0000000506047207 */ /* 0x000fe40004800000 */
[----:B------:R-:W-:Y:S01]  /*53b0*/  SEL R5, R5, R6, !P1 ;  /* 0x0000000605057207 */ /* 0x000fe20004800000 */
[----:B------:R-:W-:-:S07]  /*53c0*/  IMAD.MOV.U32 R6, RZ, RZ, R14 ;  /* 0x000000ffff067224 */ /* 0x000fce00078e000e */
.L_x_74:
[----:B------:R-:W-:-:S08]  /*53d0*/  NOP ;  /* 0x0000000000007918 */ /* 0x000fd00000000000 */
[----:B------:R-:W1:-:S00]  /*53e0*/  USETMAXREG.DEALLOC.CTAPOOL 0x28 ;  /* 0x00000028000079c8 */ /* 0x000e4000080e0500 */
[----:B-1----:R-:W-:-:S13]  /*53f0*/  ISETP.NE.AND P1, PT, R3, 0x1, PT ;  /* 0x000000010300780c */ /* 0x002fda0003f25270 */
[----:B------:R-:W-:Y:S05]  /*5400*/  @!P1 EXIT ;  /* 0x000000000000994d */ /* 0x000fea0003800000 */
[----:B------:R-:W-:Y:S05]  /*5410*/  @!P4 BRA `(.L_x_77) ;  /* 0x0000000c00c4c947 */ /* 0x000fea0003800000 */
[----:B------:R-:W-:-:S13]  /*5420*/  ISETP.NE.OR P0, PT, R3, 0x2, P0 ;  /* 0x000000020300780c */ /* 0x000fda0000705670 */
[----:B------:R-:W-:Y:S05]  /*5430*/  @P0 EXIT ;  /* 0x000000000000094d */ /* 0x000fea0003800000 */
[----:B------:R-:W-:-:S13]  /*5440*/  LOP3.LUT P1, RZ, R12, 0xff, RZ, 0xc0, !PT ;  /* 0x000000ff0cff7812 */ /* 0x000fda000782c0ff */
[----:B------:R-:W-:Y:S05]  /*5450*/  @!P1 BRA `(.L_x_78) ;  /* 0x0000000000189947 */ /* 0x000fea0003800000 */
[----:B------:R-:W-:Y:S01]  /*5460*/  UMOV UR4, 0x400 ;  /* 0x0000040000047882 */ /* 0x000fe20000000000 */
[----:B------:R-:W-:Y:S01]  /*5470*/  IMAD.MOV.U32 R3, RZ, RZ, RZ ;  /* 0x000000ffff037224 */ /* 0x000fe200078e00ff */
[----:B------:R-:W-:-:S04]  /*5480*/  ULEA UR4, UR43, UR4, 0x18 ;  /* 0x000000042b047291 */ /* 0x000fc8000f8ec03f */
[----:B------:R-:W-:-:S05]  /*5490*/  SHF.L.U32 R3, R3, 0x1f, RZ ;  /* 0x0000001f03037819 */ /* 0x000fca00000006ff */
[----:B------:R-:W1:Y:S02]  /*54a0*/  SYNCS.PHASECHK.TRANS64.TRYWAIT P0, [UR4+0x138], R3 ;  /* 0x00013803ff0075a7 */ /* 0x000e640008000144 */
[----:B-1----:R-:W-:Y:S05]  /*54b0*/  @!P0 BRA `(.L_x_79) ;  /* 0x0000002400b08947 */ /* 0x002fea0003800000 */
.L_x_78:
[----:B-1----:R-:W-:Y:S01]  /*54c0*/  PRMT R3, RZ, 0x7610, R3 ;  /* 0x00007610ff037816 */ /* 0x002fe20000000003 */
[----:B------:R-:W-:Y:S06]  /*54d0*/  @P3 BRA `(.L_x_80) ;  /* 0x0000000000243947 */ /* 0x000fec0003800000 */
[----:B------:R-:W-:Y:S02]  /*54e0*/  ULDC.64 UR4, c[0x0][0x588] ;  /* 0x0001620000047ab9 */ /* 0x000fe40000000a00 */
[----:B------:R-:W-:-:S04]  /*54f0*/  ISETP.NE.U32.AND P0, PT, RZ, UR4, PT ;  /* 0x00000004ff007c0c */ /* 0x000fc8000bf05070 */
[----:B------:R-:W-:-:S13]  /*5500*/  ISETP.NE.AND.EX P0, PT, RZ, UR5, PT, P0 ;  /* 0x00000005ff007c0c */ /* 0x000fda000bf05300 */
[----:B------:R-:W-:Y:S05]  /*5510*/  @!P0 BRA `(.L_x_81) ;  /* 0x00000000000c8947 */ /* 0x000fea0003800000 */
[----:B------:R1:W5:Y:S01]  /*5520*/  LDG.E R8, desc[UR38][R8.64] ;  /* 0x0000002608087981 */ /* 0x000362000c1e1900 */
[----:B------:R-:W-:Y:S01]  /*5530*/  IMAD.MOV.U32 R3, RZ, RZ, 0x1 ;  /* 0x00000001ff037424 */ /* 0x000fe200078e00ff */
[----:B------:R-:W-:Y:S06]  /*5540*/  BRA `(.L_x_80) ;  /* 0x0000000000087947 */ /* 0x000fec0003800000 */
.L_x_81:
[----:B------:R-:W2:Y:S01]  /*5550*/  LDC R8, c[0x0][0x580] ;  /* 0x00016000ff087b82 */ /* 0x000ea20000000800 */
[----:B------:R-:W-:-:S07]  /*5560*/  IMAD.MOV.U32 R3, RZ, RZ, 0x1 ;  /* 0x00000001ff037424 */ /* 0x000fce00078e00ff */
.L_x_80:
[----:B-1----:R-:W-:Y:S01]  /*5570*/  IMAD.MOV.U32 R9, RZ, RZ, 0x1 ;  /* 0x00000001ff097424 */ /* 0x002fe200078e00ff */
[----:B------:R-:W-:Y:S06]  /*5580*/  @!P1 BRA `(.L_x_82) ;  /* 0x0000000c00109947 */ /* 0x000fec0003800000 */
[----:B------:R-:W1:Y:S01]  /*5590*/  LDC R10, c[0x0][0x900] ;  /* 0x00024000ff0a7b82 */ /* 0x000e620000000800 */
[----:B------:R-:W-:Y:S01]  /*55a0*/  IMAD.MOV.U32 R7, RZ, RZ, -0x1 ;  /* 0xffffffffff077424 */ /* 0x000fe200078e00ff */
[----:B------:R-:W-:Y:S01]  /*55b0*/  LOP3.LUT R11, R0, 0x2, RZ, 0xfc, !PT ;  /* 0x00000002000b7812 */ /* 0x000fe200078efcff */
[----:B------:R-:W-:Y:S01]  /*55c0*/  IMAD.MOV.U32 R9, RZ, RZ, 0x1 ;  /* 0x00000001ff097424 */ /* 0x000fe200078e00ff */
[----:B------:R-:W-:Y:S01]  /*55d0*/  ULDC.64 UR6, c[0x0][0x198] ;  /* 0x0000660000067ab9 */ /* 0x000fe20000000a00 */
[----:B------:R-:W-:Y:S01]  /*55e0*/  ULDC.64 UR22, c[0x0][0x588] ;  /* 0x0001620000167ab9 */ /* 0x000fe20000000a00 */
[----:B------:R-:W-:Y:S01]  /*55f0*/  ULDC.64 UR24, c[0x0][0x8f8] ;  /* 0x00023e0000187ab9 */ /* 0x000fe20000000a00 */
[----:B------:R-:W-:Y:S01]  /*5600*/  ULDC.64 UR14, c[0x0][0x590] ;  /* 0x00016400000e7ab9 */ /* 0x000fe20000000a00 */
[----:B------:R-:W3:Y:S01]  /*5610*/  LDC R12, c[0x0][0x8a8] ;  /* 0x00022a00ff0c7b82 */ /* 0x000ee20000000800 */
[-C--:B-1----:R-:W-:Y:S02]  /*5620*/  SHF.L.U32 R7, R7, R10.reuse, RZ ;  /* 0x0000000a07077219 */ /* 0x082fe400000006ff */
[----:B------:R-:W-:Y:S01]  /*5630*/  SHF.L.U32 R10, R9, R10, RZ ;  /* 0x0000000a090a7219 */ /* 0x000fe200000006ff */
[----:B------:R-:W-:Y:S01]  /*5640*/  IMAD.MOV.U32 R9, RZ, RZ, 0x1 ;  /* 0x00000001ff097424 */ /* 0x000fe200078e00ff */
[----:B------:R-:W-:Y:S01]  /*5650*/  LOP3.LUT R13, RZ, R7, RZ, 0x33, !PT ;  /* 0x00000007ff0d7212 */ /* 0x000fe200078e33ff */
[----:B---3--:R-:W-:-:S07]  /*5660*/  VIADD R12, R12, 0xffffffff ;  /* 0xffffffff0c0c7836 */ /* 0x008fce0000000000 */
.L_x_102:
[----:B------:R-:W-:Y:S02]  /*5670*/  ISETP.NE.U32.AND P0, PT, RZ, UR14, PT ;  /* 0x0000000eff007c0c */ /* 0x000fe4000bf05070 */
[----:B------:R-:W-:Y:S02]  /*5680*/  R2UR UR11, R5 ;  /* 0x00000000050b72ca */ /* 0x000fe400000e0000 */
[----:B------:R-:W-:Y:S02]  /*5690*/  R2UR UR10, R4 ;  /* 0x00000000040a72ca */ /* 0x000fe400000e0000 */
[----:B------:R-:W-:-:S09]  /*56a0*/  ISETP.NE.AND.EX P0, PT, RZ, UR15, PT, P0 ;  /* 0x0000000fff007c0c */ /* 0x000fd2000bf05300 */
[----:B------:R-:W-:Y:S02]  /*56b0*/  USHF.L.U32 UR11, UR11, 0x7, URZ ;  /* 0x000000070b0b7899 */ /* 0x000fe4000800063f */
[----:B------:R-:W-:Y:S02]  /*56c0*/  USHF.L.U32 UR10, UR10, 0x6, URZ ;  /* 0x000000060a0a7899 */ /* 0x000fe4000800063f */
[----:B------:R-:W-:Y:S10]  /*56d0*/  @!P0 BRA `(.L_x_83) ;  /* 0x00000000002c8947 */ /* 0x000ff40003800000 */
[----:B------:R-:W-:-:S04]  /*56e0*/  ISETP.NE.U32.AND P1, PT, RZ, UR22, PT ;  /* 0x00000016ff007c0c */ /* 0x000fc8000bf25070 */
[----:B------:R-:W-:-:S13]  /*56f0*/  ISETP.NE.AND.EX P1, PT, RZ, UR23, PT, P1 ;  /* 0x00000017ff007c0c */ /* 0x000fda000bf25310 */
[----:B------:R-:W-:Y:S05]  /*5700*/  @!P1 BRA `(.L_x_84) ;  /* 0x0000000000189947 */ /* 0x000fea0003800000 */
[----:B------:R-:W1:Y:S01]  /*5710*/  LDC.64 R4, c[0x0][0x588] ;  /* 0x00016200ff047b82 */ /* 0x000e620000000a00 */
[----:B------:R-:W-:-:S04]  /*5720*/  IMAD R3, R6, UR14, RZ ;  /* 0x0000000e06037c24 */ /* 0x000fc8000f8e02ff */
[----:B-1----:R-:W-:-:S05]  /*5730*/  IMAD.WIDE R4, R3, 0x4, R4 ;  /* 0x0000000403047825 */ /* 0x002fca00078e0204 */
[----:B--2--5:R1:W5:Y:S01]  /*5740*/  LDG.E R8, desc[UR38][R4.64] ;  /* 0x0000002604087981 */ /* 0x024362000c1e1900 */
[----:B------:R-:W-:Y:S01]  /*5750*/  IMAD.MOV.U32 R3, RZ, RZ, 0x1 ;  /* 0x00000001ff037424 */ /* 0x000fe200078e00ff */
[----:B------:R-:W-:Y:S06]  /*5760*/  BRA `(.L_x_83) ;  /* 0x0000000000087947 */ /* 0x000fec0003800000 */
.L_x_84:
[----:B--2--5:R-:W3:Y:S01]  /*5770*/  LDC R8, c[0x0][0x580] ;  /* 0x00016000ff087b82 */ /* 0x024ee20000000800 */
[----:B------:R-:W-:-:S07]  /*5780*/  IMAD.MOV.U32 R3, RZ, RZ, 0x1 ;  /* 0x00000001ff037424 */ /* 0x000fce00078e00ff */
.L_x_83:
[----:B------:R-:W-:Y:S05]  /*5790*/  @!P0 BRA `(.L_x_85) ;  /* 0x00000000001c8947 */ /* 0x000fea0003800000 */
[----:B------:R-:W-:-:S13]  /*57a0*/  LOP3.LUT P2, RZ, R3, 0xff, RZ, 0xc0, !PT ;  /* 0x000000ff03ff7812 */ /* 0x000fda000784c0ff */
[----:B-1----:R-:W1:Y:S02]  /*57b0*/  @!P2 LDC.64 R4, c[0x0][0x588] ;  /* 0x00016200ff04ab82 */ /* 0x002e640000000a00 */
[----:B-1----:R-:W-:-:S04]  /*57c0*/  @!P2 ISETP.NE.U32.AND P0, PT, R4, RZ, PT ;  /* 0x000000ff0400a20c */ /* 0x002fc80003f05070 */
[----:B------:R-:W-:Y:S02]  /*57d0*/  @!P2 ISETP.NE.AND.EX P1, PT, R5, RZ, PT, P0 ;  /* 0x000000ff0500a20c */ /* 0x000fe40003f25300 */
[----:B--23-5:R-:W-:Y:S02]  /*57e0*/  @P2 FSETP.EQ.AND P0, PT, R8, RZ, PT ;  /* 0x000000ff0800220b */ /* 0x02cfe40003f02000 */
[----:B------:R-:W-:Y:S01]  /*57f0*/  @!P2 PLOP3.LUT P0, PT, P1, PT, PT, 0x8, 0x0 ;  /* 0x000000000000a81c */ /* 0x000fe20000f0e170 */
[----:B------:R-:W-:-:S12]  /*5800*/  BRA `(.L_x_86) ;  /* 0x0000000000047947 */ /* 0x000fd80003800000 */
.L_x_85:
[----:B--23-5:R-:W-:-:S13]  /*5810*/  FSETP.EQ.AND P0, PT, R8, RZ, PT ;  /* 0x000000ff0800720b */ /* 0x02cfda0003f02000 */
.L_x_86:
[----:B------:R-:W-:Y:S02]  /*5820*/  ISETP.NE.AND P2, PT, R11, 0x3, PT ;  /* 0x000000030b00780c */ /* 0x000fe40003f45270 */
[----:B------:R-:W-:-:S04]  /*5830*/  ELECT P1, URZ, PT ;  /* 0x00000000003f782f */ /* 0x000fc80003820000 */
[----:B------:R-:W-:-:S07]  /*5840*/  PLOP3.LUT P0, PT, P1, P0, PT, 0x20, 0x0 ;  /* 0x000000000000781c */ /* 0x000fce0000f00470 */
[----:B------:R-:W-:Y:S06]  /*5850*/  @!P2 BRA `(.L_x_87) ;  /* 0x000000000004a947 */ /* 0x000fec0003800000 */
[----:B------:R-:W-:Y:S01]  /*5860*/  BPT.TRAP 0x1 ;  /* 0x000000040000795c */ /* 0x000fe20000300000 */
.L_x_87:
[----:B------:R-:W2:Y:S01]  /*5870*/  S2UR UR43, SR_CgaCtaId ;  /* 0x00000000002b79c3 */ /* 0x000ea20000008800 */
[----:B------:R-:W-:Y:S01]  /*5880*/  UMOV UR4, 0x400 ;  /* 0x0000040000047882 */ /* 0x000fe20000000000 */
[----:B-1----:R-:W-:Y:S01]  /*5890*/  SHF.L.U32 R4, R9, 0x1f, RZ ;  /* 0x0000001f09047819 */ /* 0x002fe200000006ff */
[----:B--2---:R-:W-:-:S09]  /*58a0*/  ULEA UR5, UR43, UR4, 0x18 ;  /* 0x000000042b057291 */ /* 0x004fd2000f8ec03f */
[----:B------:R-:W1:Y:S02]  /*58b0*/  SYNCS.PHASECHK.TRANS64.TRYWAIT P1, [UR5+0x120], R4 ;  /* 0x00012004ff0075a7 */ /* 0x000e640008020145 */
[----:B-1----:R-:W-:Y:S05]  /*58c0*/  @!P1 BRA `(.L_x_88) ;  /* 0x0000002000c49947 */ /* 0x002fea0003800000 */
.L_x_145:
[----:B------:R-:W-:Y:S04]  /*58d0*/  BSSY B0, `(.L_x_89) ;  /* 0x000000e000007945 */ /* 0x000fe80003800000 */
[----:B------:R-:W-:Y:S05]  /*58e0*/  @!P0 BRA `(.L_x_90) ;  /* 0x0000000000308947 */ /* 0x000fea0003800000 */
[----:B------:R-:W-:Y:S01]  /*58f0*/  R2UR UR12, R6 ;  /* 0x00000000060c72ca */ /* 0x000fe200000e0000 */
[----:B------:R-:W-:Y:S02]  /*5900*/  UIADD3 UR16, UP0, UR6, 0x3f0, URZ ;  /* 0x000003f006107890 */ /* 0x000fe4000ff1e03f */
[----:B------:R-:W-:Y:S02]  /*5910*/  UIADD3 UR8, UR5, 0x200, URZ ;  /* 0x0000020005087890 */ /* 0x000fe4000fffe03f */
[----:B------:R-:W-:Y:S02]  /*5920*/  UIADD3 UR9, UR5, 0x110, URZ ;  /* 0x0000011005097890 */ /* 0x000fe4000fffe03f */
[----:B------:R-:W-:Y:S01]  /*5930*/  UIADD3.X UR17, URZ, UR7, URZ, UP0, !UPT ;  /* 0x000000073f117290 */ /* 0x000fe200087fe43f */
[----:B------:R-:W-:Y:S01]  /*5940*/  UMOV UR18, 0x0 ;  /* 0x0000000000127882 */ /* 0x000fe20000000000 */
[----:B------:R-:W-:-:S07]  /*5950*/  UMOV UR19, 0x10000000 ;  /* 0x1000000000137882 */ /* 0x000fce0000000000 */
[----:B------:R2:W-:Y:S02]  /*5960*/  UTMALDG.3D [UR8], [UR16], desc[UR18] ;  /* 0x00001208100075b4 */ /* 0x0005e40008011000 */
[----:B--2---:R-:W-:Y:S05]  /*5970*/  @!P2 BRA `(.L_x_91) ;  /* 0x000000000004a947 */ /* 0x004fea0003800000 */
[----:B------:R-:W-:Y:S01]  /*5980*/  BPT.TRAP 0x1 ;  /* 0x000000040000795c */ /* 0x000fe20000300000 */
.L_x_91:
[----:B-1----:R-:W1:Y:S02]  /*5990*/  LDC R5, c[0x0][0x800] ;  /* 0x00020000ff057b82 */ /* 0x002e640000000800 */
[----:B-1----:R2:W-:Y:S02]  /*59a0*/  SYNCS.ARRIVE.TRANS64.RED.A0TR RZ, [UR5+0x110], R5 ;  /* 0x00011005ffff79a7 */ /* 0x0025e40008300405 */
.L_x_90:
[----:B------:R-:W-:Y:S05]  /*59b0*/  BSYNC B0 ;  /* 0x0000000000007941 */ /* 0x000fea0003800000 */
.L_x_89:
[----:B------:R-:W-:Y:S05]  /*59c0*/  @!P2 BRA `(.L_x_92) ;  /* 0x000000000004a947 */ /* 0x000fea0003800000 */
[----:B------:R-:W-:Y:S01]  /*59d0*/  BPT.TRAP 0x1 ;  /* 0x000000040000795c */ /* 0x000fe20000300000 */
.L_x_92:
[----:B------:R-:W-:-:S04]  /*59e0*/  UIADD3 UR4, UR5, 0x110, URZ ;  /* 0x0000011005047890 */ /* 0x000fc8000fffe03f */
[----:B------:R-:W-:-:S09]  /*59f0*/  UPRMT UR4, UR43, 0x654, UR4 ;  /* 0x000006542b047896 */ /* 0x000fd20008000004 */
[----:B------:R-:W-:Y:S01]  /*5a00*/  SYNCS.ARRIVE.TRANS64.RED.A1T0 RZ, [UR4], RZ ;  /* 0x000000ffffff79a7 */ /* 0x000fe20008100404 */
[----:B------:R-:W-:Y:S05]  /*5a10*/  @!P2 BRA `(.L_x_93) ;  /* 0x000000000004a947 */ /* 0x000fea0003800000 */
[----:B------:R-:W-:Y:S01]  /*5a20*/  BPT.TRAP 0x1 ;  /* 0x000000040000795c */ /* 0x000fe20000300000 */
.L_x_93:
[----:B------:R-:W3:Y:S02]  /*5a30*/  SYNCS.PHASECHK.TRANS64.TRYWAIT P1, [UR5+0x128], R4 ;  /* 0x00012804ff0075a7 */ /* 0x000ee40008020145 */
[----:B---3--:R-:W-:Y:S05]  /*5a40*/  @!P1 BRA `(.L_x_94) ;  /* 0x00000020007c9947 */ /* 0x008fea0003800000 */
.L_x_146:
[----:B------:R-:W-:Y:S04]  /*5a50*/  BSSY B0, `(.L_x_95) ;  /* 0x0000010000007945 */ /* 0x000fe80003800000 */
[----:B------:R-:W-:Y:S05]  /*5a60*/  @!P0 BRA `(.L_x_96) ;  /* 0x0000000000388947 */ /* 0x000fea0003800000 */
[----:B------:R-:W-:Y:S01]  /*5a70*/  R2UR UR20, R6 ;  /* 0x00000000061472ca */ /* 0x000fe200000e0000 */
[----:B------:R-:W-:Y:S02]  /*5a80*/  UIADD3 UR8, UP0, UR6, 0x3f0, URZ ;  /* 0x000003f006087890 */ /* 0x000fe4000ff1e03f */
[----:B------:R-:W-:Y:S02]  /*5a90*/  UIADD3 UR18, UR10, 0x20, URZ ;  /* 0x000000200a127890 */ /* 0x000fe4000fffe03f */
[----:B------:R-:W-:Y:S02]  /*5aa0*/  UIADD3 UR16, UR5, 0x1200, URZ ;  /* 0x0000120005107890 */ /* 0x000fe4000fffe03f */
[----:B------:R-:W-:Y:S02]  /*5ab0*/  UIADD3 UR17, UR5, 0x118, URZ ;  /* 0x0000011805117890 */ /* 0x000fe4000fffe03f */
[----:B------:R-:W-:Y:S01]  /*5ac0*/  UIADD3.X UR9, URZ, UR7, URZ, UP0, !UPT ;  /* 0x000000073f097290 */ /* 0x000fe200087fe43f */
[----:B------:R-:W-:Y:S01]  /*5ad0*/  UMOV UR12, 0x0 ;  /* 0x00000000000c7882 */ /* 0x000fe20000000000 */
[----:B------:R-:W-:Y:S01]  /*5ae0*/  UMOV UR13, 0x10000000 ;  /* 0x10000000000d7882 */ /* 0x000fe20000000000 */
[----:B------:R-:W-:-:S06]  /*5af0*/  UMOV UR19, UR11 ;  /* 0x0000000b00137c82 */ /* 0x000fcc0008000000 */
[----:B------:R3:W-:Y:S02]  /*5b00*/  UTMALDG.3D [UR16], [UR8], desc[UR12] ;  /* 0x00000c10080075b4 */ /* 0x0007e40008011000 */
[----:B---3--:R-:W-:Y:S05]  /*5b10*/  @!P2 BRA `(.L_x_97) ;  /* 0x000000000004a947 */ /* 0x008fea0003800000 */
[----:B------:R-:W-:Y:S01]  /*5b20*/  BPT.TRAP 0x1 ;  /* 0x000000040000795c */ /* 0x000fe20000300000 */
.L_x_97:
[----:B-1----:R-:W1:Y:S02]  /*5b30*/  LDC R4, c[0x0][0x800] ;  /* 0x00020000ff047b82 */ /* 0x002e640000000800 */
[----:B-1----:R3:W-:Y:S02]  /*5b40*/  SYNCS.ARRIVE.TRANS64.RED.A0TR RZ, [UR5+0x118], R4 ;  /* 0x00011804ffff79a7 */ /* 0x0027e40008300405 */
.L_x_96:
[----:B------:R-:W-:Y:S05]  /*5b50*/  BSYNC B0 ;  /* 0x0000000000007941 */ /* 0x000fea0003800000 */
.L_x_95:
[----:B------:R-:W-:Y:S05]  /*5b60*/  @!P2 BRA `(.L_x_98) ;  /* 0x000000000004a947 */ /* 0x000fea0003800000 */
[----:B------:R-:W-:Y:S01]  /*5b70*/  BPT.TRAP 0x1 ;  /* 0x000000040000795c */ /* 0x000fe20000300000 */
.L_x_98:
[----:B------:R-:W-:Y:S01]  /*5b80*/  IADD3 R16, P0, R16, UR36, RZ ;  /* 0x0000002410107c10 */ /* 0x000fe2000ff1e0ff */
[----:B------:R-:W-:Y:S01]  /*5b90*/  UIADD3 UR4, UR5, 0x118, URZ ;  /* 0x0000011805047890 */ /* 0x000fe2000fffe03f */
[----:B------:R-:W-:Y:S01]  /*5ba0*/  LOP3.LUT R9, R9, 0x1, RZ, 0x3c, !PT ;  /* 0x0000000109097812 */ /* 0x000fe200078e3cff */
[----:B-12---:R-:W-:Y:S01]  /*5bb0*/  IMAD.MOV.U32 R5, RZ, RZ, -0x1 ;  /* 0xffffffffff057424 */ /* 0x006fe200078e00ff */
[----:B------:R-:W-:Y:S01]  /*5bc0*/  IADD3.X R17, R17, UR42, RZ, P0, !PT ;  /* 0x0000002a11117c10 */ /* 0x000fe200087fe4ff */
[----:B------:R-:W-:Y:S01]  /*5bd0*/  UPRMT UR4, UR43, 0x654, UR4 ;  /* 0x000006542b047896 */ /* 0x000fe20008000004 */
[----:B------:R-:W-:Y:S01]  /*5be0*/  ISETP.GE.U32.AND P0, PT, R16, UR24, PT ;  /* 0x0000001810007c0c */ /* 0x000fe2000bf06070 */
[----:B---3--:R-:W-:Y:S01]  /*5bf0*/  IMAD.MOV.U32 R4, RZ, RZ, -0x1 ;  /* 0xffffffffff047424 */ /* 0x008fe200078e00ff */
[----:B------:R-:W-:Y:S01]  /*5c00*/  PRMT R7, RZ, 0x7610, R7 ;  /* 0x00007610ff077816 */ /* 0x000fe20000000007 */
[----:B------:R-:W-:Y:S01]  /*5c10*/  IMAD.MOV.U32 R6, RZ, RZ, -0x1 ;  /* 0xffffffffff067424 */ /* 0x000fe200078e00ff */
[----:B------:R-:W-:-:S04]  /*5c20*/  ISETP.GE.U32.AND.EX P0, PT, R17, UR25, PT, P0 ;  /* 0x0000001911007c0c */ /* 0x000fc8000bf06100 */
[----:B------:R-:W-:Y:S09]  /*5c30*/  SYNCS.ARRIVE.TRANS64.RED.A1T0 RZ, [UR4], RZ ;  /* 0x000000ffffff79a7 */ /* 0x000ff20008100404 */
[----:B------:R-:W-:Y:S05]  /*5c40*/  @P0 BRA `(.L_x_99) ;  /* 0x0000000400580947 */ /* 0x000fea0003800000 */
[----:B------:R-:W1:Y:S01]  /*5c50*/  S2R R18, SR_CTAID.X ;  /* 0x0000000000127919 */ /* 0x000e620000002500 */
[----:B------:R-:W2:Y:S01]  /*5c60*/  LDC.64 R14, c[0x0][0x8d0] ;  /* 0x00023400ff0e7b82 */ /* 0x000ea20000000a00 */
[----:B------:R-:W-:Y:S01]  /*5c70*/  ULDC UR4, c[0x0][0x150] ;  /* 0x0000540000047ab9 */ /* 0x000fe20000000800 */
[----:B------:R-:W-:Y:S01]  /*5c80*/  IMAD.MOV.U32 R22, RZ, RZ, R17 ;  /* 0x000000ffff167224 */ /* 0x000fe200078e0011 */
[----:B------:R-:W3:Y:S05]  /*5c90*/  S2R R20, SR_CTAID.Y ;  /* 0x0000000000147919 */ /* 0x000eea0000002600 */
[----:B------:R-:W4:Y:S08]  /*5ca0*/  LDC R5, c[0x0][0x144] ;  /* 0x00005100ff057b82 */ /* 0x000f300000000800 */
[----:B------:R-:W4:Y:S01]  /*5cb0*/  LDC R21, c[0x0][0x8d8] ;  /* 0x00023600ff157b82 */ /* 0x000f220000000800 */
[----:B--2---:R-:W-:-:S04]  /*5cc0*/  ISETP.NE.U32.AND P0, PT, R14, RZ, PT ;  /* 0x000000ff0e00720c */ /* 0x004fc80003f05070 */
[----:B------:R-:W-:Y:S02]  /*5cd0*/  ISETP.NE.AND.EX P0, PT, R15, RZ, PT, P0 ;  /* 0x000000ff0f00720c */ /* 0x000fe40003f05300 */
[----:B-1----:R-:W-:Y:S02]  /*5ce0*/  I2FP.F32.U32 R4, R18 ;  /* 0x0000001200047245 */ /* 0x002fe40000201000 */
[----:B---3--:R-:W-:-:S03]  /*5cf0*/  I2FP.F32.U32 R23, R20 ;  /* 0x0000001400177245 */ /* 0x008fc60000201000 */
[----:B------:R-:W-:-:S06]  /*5d00*/  FMUL R4, R4, UR4 ;  /* 0x0000000404047c20 */ /* 0x000fcc0008400000 */
[----:B------:R-:W1:Y:S02]  /*5d10*/  F2I.U32.TRUNC.NTZ R4, R4 ;  /* 0x0000000400047305 */ /* 0x000e64000020f000 */
[----:B-1----:R-:W-:-:S04]  /*5d20*/  IMAD.MOV R6, RZ, RZ, -R4 ;  /* 0x000000ffff067224 */ /* 0x002fc800078e0a04 */
[----:B----4-:R-:W-:Y:S02]  /*5d30*/  IMAD R18, R5, R6, R18 ;  /* 0x0000000605127224 */ /* 0x010fe400078e0212 */
[----:B------:R-:W-:Y:S01]  /*5d40*/  IMAD.MOV.U32 R6, RZ, RZ, R16 ;  /* 0x000000ffff067224 */ /* 0x000fe200078e0010 */
[----:B------:R-:W-:Y:S06]  /*5d50*/  @!P0 BRA `(.L_x_100) ;  /* 0x0000000000308947 */ /* 0x000fec0003800000 */
[----:B------:R-:W1:Y:S02]  /*5d60*/  LDC R5, c[0x0][0x8dc] ;  /* 0x00023700ff057b82 */ /* 0x000e640000000800 */
[----:B-1----:R-:W-:-:S05]  /*5d70*/  IADD3 R5, P0, R16, R5, RZ ;  /* 0x0000000510057210 */ /* 0x002fca0007f1e0ff */
[----:B------:R-:W-:-:S04]  /*5d80*/  IMAD.X R19, RZ, RZ, R17, P0 ;  /* 0x000000ffff137224 */ /* 0x000fc800000e0611 */
[----:B------:R-:W-:-:S04]  /*5d90*/  IMAD.WIDE.U32 R6, R19, R14, RZ ;  /* 0x0000000e13067225 */ /* 0x000fc800078e00ff */
[----:B------:R-:W-:-:S04]  /*5da0*/  IMAD.WIDE.U32 R6, P0, R5, R15, R6 ;  /* 0x0000000f05067225 */ /* 0x000fc80007800006 */
[----:B------:R-:W-:-:S04]  /*5db0*/  IMAD.WIDE.U32 R4, R5, R14, RZ ;  /* 0x0000000e05047225 */ /* 0x000fc800078e00ff */
[----:B------:R-:W-:Y:S01]  /*5dc0*/  IMAD.MOV.U32 R4, RZ, RZ, R7 ;  /* 0x000000ffff047224 */ /* 0x000fe200078e0007 */
[----:B------:R-:W-:Y:S01]  /*5dd0*/  IADD3 RZ, P1, R5, R6, RZ ;  /* 0x0000000605ff7210 */ /* 0x000fe20007f3e0ff */
[----:B------:R-:W-:-:S04]  /*5de0*/  IMAD.X R5, RZ, RZ, RZ, P0 ;  /* 0x000000ffff057224 */ /* 0x000fc800000e06ff */
[----:B------:R-:W-:-:S04]  /*5df0*/  IMAD.WIDE.U32.X R4, R19, R15, R4, P1 ;  /* 0x0000000f13047225 */ /* 0x000fc800008e0404 */
[----:B------:R-:W-:Y:S02]  /*5e00*/  IMAD.MOV.U32 R6, RZ, RZ, R4 ;  /* 0x000000ffff067224 */ /* 0x000fe400078e0004 */
[----:B------:R-:W-:-:S07]  /*5e10*/  IMAD.MOV.U32 R22, RZ, RZ, R5 ;  /* 0x000000ffff167224 */ /* 0x000fce00078e0005 */
.L_x_100:
[----:B------:R-:W-:Y:S01]  /*5e20*/  ULDC UR4, c[0x0][0x154] ;  /* 0x0000550000047ab9 */ /* 0x000fe20000000800 */
[----:B------:R-:W1:Y:S01]  /*5e30*/  LDC R7, c[0x0][0x148] ;  /* 0x00005200ff077b82 */ /* 0x000e620000000800 */
[----:B------:R-:W-:Y:S01]  /*5e40*/  FMUL R14, R23, UR4 ;  /* 0x00000004170e7c20 */ /* 0x000fe20008400000 */
[----:B------:R-:W-:Y:S02]  /*5e50*/  ISETP.NE.AND P2, PT, R2, 0x1, PT ;  /* 0x000000010200780c */ /* 0x000fe40003f45270 */
[-CC-:B------:R-:W-:Y:S02]  /*5e60*/  SHF.R.U64 R19, R6, R21.reuse, R22.reuse ;  /* 0x0000001506137219 */ /* 0x180fe40000001216 */
[----:B------:R-:W-:Y:S01]  /*5e70*/  SHF.R.U32.HI R21, RZ, R21, R22 ;  /* 0x00000015ff157219 */ /* 0x000fe20000011616 */
[----:B------:R-:W2:Y:S01]  /*5e80*/  F2I.U32.TRUNC.NTZ R14, R14 ;  /* 0x0000000e000e7305 */ /* 0x000ea2000020f000 */
[----:B------:R-:W3:Y:S01]  /*5e90*/  LDC.64 R4, c[0x0][0x8c8] ;  /* 0x00023200ff047b82 */ /* 0x000ee20000000a00 */
[----:B------:R-:W-:-:S05]  /*5ea0*/  IADD3 R23, P0, RZ, -R19, RZ ;  /* 0x80000013ff177210 */ /* 0x000fca0007f1e0ff */
[----:B------:R-:W-:Y:S02]  /*5eb0*/  IMAD.X R21, RZ, RZ, ~R21, P0 ;  /* 0x000000ffff157224 */ /* 0x000fe400000e0e15 */
[----:B------:R-:W4:Y:S01]  /*5ec0*/  LDC R22, c[0x0][0x8c0] ;  /* 0x00023000ff167b82 */ /* 0x000f220000000800 */
[----:B--2---:R-:W-:-:S07]  /*5ed0*/  IMAD.MOV R15, RZ, RZ, -R14 ;  /* 0x000000ffff0f7224 */ /* 0x004fce00078e0a0e */
[----:B------:R-:W2:Y:S01]  /*5ee0*/  LDC R26, c[0x0][0x8f0] ;  /* 0x00023c00ff1a7b82 */ /* 0x000ea20000000800 */
[----:B-1----:R-:W-:-:S07]  /*5ef0*/  @P2 IMAD R18, R7, R15, R20 ;  /* 0x0000000f07122224 */ /* 0x002fce00078e0214 */
[----:B------:R-:W1:Y:S01]  /*5f00*/  LDC.64 R14, c[0x0][0x8e8] ;  /* 0x00023a00ff0e7b82 */ /* 0x000e620000000a00 */
[----:B---3--:R-:W-:-:S04]  /*5f10*/  IMAD R6, R21, R4, RZ ;  /* 0x0000000415067224 */ /* 0x008fc800078e02ff */
[C---:B------:R-:W-:Y:S02]  /*5f20*/  IMAD R7, R23.reuse, R5, R6 ;  /* 0x0000000517077224 */ /* 0x040fe400078e0206 */
[----:B------:R-:W-:Y:S01]  /*5f30*/  IMAD.WIDE.U32 R4, R23, R4, R16 ;  /* 0x0000000417047225 */ /* 0x000fe200078e0010 */
[----:B------:R-:W3:Y:S03]  /*5f40*/  LDC R21, c[0x0][0x8b0] ;  /* 0x00022c00ff157b82 */ /* 0x000ee60000000800 */
[----:B------:R-:W-:-:S05]  /*5f50*/  IMAD.IADD R5, R5, 0x1, R7 ;  /* 0x0000000105057824 */ /* 0x000fca00078e0207 */
[----:B------:R-:W5:Y:S01]  /*5f60*/  LDC R6, c[0x0][0x900] ;  /* 0x00024000ff067b82 */ /* 0x000f620000000800 */
[-CC-:B----4-:R-:W-:Y:S02]  /*5f70*/  SHF.R.U64 R25, R4, R22.reuse, R5.reuse ;  /* 0x0000001604197219 */ /* 0x190fe40000001205 */
[----:B------:R-:W-:-:S05]  /*5f80*/  SHF.R.U32.HI R4, RZ, R22, R5 ;  /* 0x00000016ff047219 */ /* 0x000fca0000011605 */
[----:B------:R-:W4:Y:S01]  /*5f90*/  LDC R22, c[0x0][0x8e0] ;  /* 0x00023800ff167b82 */ /* 0x000f220000000800 */
[----:B-1----:R-:W-:-:S04]  /*5fa0*/  ISETP.NE.U32.AND P0, PT, R14, RZ, PT ;  /* 0x000000ff0e00720c */ /* 0x002fc80003f05070 */
[----:B------:R-:W-:-:S03]  /*5fb0*/  ISETP.NE.AND.EX P0, PT, R15, RZ, PT, P0 ;  /* 0x000000ff0f00720c */ /* 0x000fc60003f05300 */
[----:B------:R-:W1:Y:S01]  /*5fc0*/  LDC R23, c[0x0][0x8b8] ;  /* 0x00022e00ff177b82 */ /* 0x000e620000000800 */
[-CC-:B---3--:R-:W-:Y:S02]  /*5fd0*/  SHF.R.U64 R24, R25, R21.reuse, R4.reuse ;  /* 0x0000001519187219 */ /* 0x188fe40000001204 */
[----:B------:R-:W-:-:S05]  /*5fe0*/  SHF.R.U32.HI R5, RZ, R21, R4 ;  /* 0x00000015ff057219 */ /* 0x000fca0000011604 */
[----:B------:R-:W3:Y:S01]  /*5ff0*/  LDC R20, c[0x0][0x8a8] ;  /* 0x00022a00ff147b82 */ /* 0x000ee20000000800 */
[-CC-:B-----5:R-:W-:Y:S02]  /*6000*/  SHF.R.U64 R21, R24, R6.reuse, R5.reuse ;  /* 0x0000000618157219 */ /* 0x1a0fe40000001205 */
[----:B------:R-:W-:-:S03]  /*6010*/  SHF.R.U32.HI R27, RZ, R6, R5 ;  /* 0x00000006ff1b7219 */ /* 0x000fc60000011605 */
[----:B------:R-:W-:Y:S02]  /*6020*/  IMAD.MOV.U32 R4, RZ, RZ, R21 ;  /* 0x000000ffff047224 */ /* 0x000fe400078e0015 */
[----:B------:R-:W-:Y:S01]  /*6030*/  IMAD.MOV.U32 R5, RZ, RZ, R27 ;  /* 0x000000ffff057224 */ /* 0x000fe200078e001b */
[----:B--2-4-:R-:W-:Y:S06]  /*6040*/  @!P0 BRA `(.L_x_101) ;  /* 0x0000000000288947 */ /* 0x014fec0003800000 */
[----:B------:R-:W2:Y:S02]  /*6050*/  LDC R4, c[0x0][0x8f4] ;  /* 0x00023d00ff047b82 */ /* 0x000ea40000000800 */
[----:B--2---:R-:W-:-:S05]  /*6060*/  IADD3 R5, P0, R21, R4, RZ ;  /* 0x0000000415057210 */ /* 0x004fca0007f1e0ff */
[----:B------:R-:W-:-:S04]  /*6070*/  IMAD.X R27, RZ, RZ, R27, P0 ;  /* 0x000000ffff1b7224 */ /* 0x000fc800000e061b */
[----:B------:R-:W-:-:S04]  /*6080*/  IMAD.WIDE.U32 R6, R27, R14, RZ ;  /* 0x0000000e1b067225 */ /* 0x000fc800078e00ff */
[----:B------:R-:W-:-:S04]  /*6090*/  IMAD.WIDE.U32 R6, P0, R5, R15, R6 ;  /* 0x0000000f05067225 */ /* 0x000fc80007800006 */
[----:B------:R-:W-:-:S04]  /*60a0*/  IMAD.WIDE.U32 R4, R5, R14, RZ ;  /* 0x0000000e05047225 */ /* 0x000fc800078e00ff */
[----:B------:R-:W-:Y:S01]  /*60b0*/  IMAD.MOV.U32 R4, RZ, RZ, R7 ;  /* 0x000000ffff047224 */ /* 0x000fe200078e0007 */
[----:B------:R-:W-:Y:S01]  /*60c0*/  IADD3 RZ, P1, R5, R6, RZ ;  /* 0x0000000605ff7210 */ /* 0x000fe20007f3e0ff */
[----:B------:R-:W-:-:S04]  /*60d0*/  IMAD.X R5, RZ, RZ, RZ, P0 ;  /* 0x000000ffff057224 */ /* 0x000fc800000e06ff */
[----:B------:R-:W-:-:S08]  /*60e0*/  IMAD.WIDE.U32.X R4, R27, R15, R4, P1 ;  /* 0x0000000f1b047225 */ /* 0x000fd000008e0404 */
.L_x_101:
[----:B------:R-:W-:Y:S01]  /*60f0*/  SHF.R.U64 R26, R4, R26, R5 ;  /* 0x0000001a041a7219 */ /* 0x000fe20000001205 */
[----:B------:R-:W-:Y:S01]  /*6100*/  IMAD.MOV.U32 R7, RZ, RZ, 0x1 ;  /* 0x00000001ff077424 */ /* 0x000fe200078e00ff */
[----:B------:R-:W-:Y:S01]  /*6110*/  LOP3.LUT R5, R24, R13, RZ, 0xc0, !PT ;  /* 0x0000000d18057212 */ /* 0x000fe200078ec0ff */
[----:B------:R-:W-:Y:S01]  /*6120*/  IMAD.MOV.U32 R6, RZ, RZ, R19 ;  /* 0x000000ffff067224 */ /* 0x000fe200078e0013 */
[----:B------:R-:W-:Y:S01]  /*6130*/  LOP3.LUT R25, R25, R12, RZ, 0xc0, !PT ;  /* 0x0000000c19197212 */ /* 0x000fe200078ec0ff */
[----:B------:R-:W-:Y:S02]  /*6140*/  IMAD.MOV R4, RZ, RZ, -R26 ;  /* 0x000000ffff047224 */ /* 0x000fe400078e0a1a */
[----:B------:R-:W-:Y:S02]  /*6150*/  IMAD R5, R10, R26, R5 ;  /* 0x0000001a0a057224 */ /* 0x000fe400078e0205 */
[----:B------:R-:W-:Y:S02]  /*6160*/  IMAD R21, R4, R22, R21 ;  /* 0x0000001604157224 */ /* 0x000fe400078e0215 */
[----:B-1----:R-:W-:-:S02]  /*6170*/  IMAD R18, R5, R23, R18 ;  /* 0x0000001705127224 */ /* 0x002fc400078e0212 */
[----:B---3--:R-:W-:-:S05]  /*6180*/  IMAD R21, R21, R20, R25 ;  /* 0x0000001415157224 */ /* 0x008fca00078e0219 */
[----:B------:R-:W-:Y:S02]  /*6190*/  SEL R4, R21, R18, !P2 ;  /* 0x0000001215047207 */ /* 0x000fe40005000000 */
[----:B------:R-:W-:-:S07]  /*61a0*/  SEL R5, R18, R21, !P2 ;  /* 0x0000001512057207 */ /* 0x000fce0005000000 */
.L_x_99:
[----:B------:R-:W-:-:S13]  /*61b0*/  LOP3.LUT P0, RZ, R7, 0xff, RZ, 0xc0, !PT ;  /* 0x000000ff07ff7812 */ /* 0x000fda000780c0ff */
[----:B------:R-:W-:Y:S05]  /*61c0*/  @P0 BRA `(.L_x_102) ;  /* 0xfffffff400280947 */ /* 0x000fea000383ffff */
.L_x_82:
[----:B------:R-:W-:Y:S01]  /*61d0*/  ELECT P0, URZ, PT ;  /* 0x00000000003f782f */ /* 0x000fe20003800000 */
[----:B------:R-:W-:-:S12]  /*61e0*/  BSSY B0, `(.L_x_103) ;  /* 0x0000013000007945 */ /* 0x000fd80003800000 */
[----:B------:R-:W-:Y:S05]  /*61f0*/  @!P0 BRA `(.L_x_104) ;  /* 0x0000000000448947 */ /* 0x000fea0003800000 */
[----:B------:R-:W-:-:S04]  /*6200*/  LOP3.LUT R0, R0, 0x2, RZ, 0xfc, !PT ;  /* 0x0000000200007812 */ /* 0x000fc800078efcff */
[----:B------:R-:W-:-:S13]  /*6210*/  ISETP.NE.AND P1, PT, R0, 0x3, PT ;  /* 0x000000030000780c */ /* 0x000fda0003f25270 */
[----:B------:R-:W-:Y:S05]  /*6220*/  @!P1 BRA `(.L_x_105) ;  /* 0x0000000000049947 */ /* 0x000fea0003800000 */
[----:B------:R-:W-:Y:S01]  /*6230*/  BPT.TRAP 0x1 ;  /* 0x000000040000795c */ /* 0x000fe20000300000 */
.L_x_105:
[----:B------:R-:W-:Y:S01]  /*6240*/  IMAD.U32 R3, RZ, RZ, UR43 ;  /* 0x0000002bff037e24 */ /* 0x000fe2000f8e00ff */
[----:B------:R-:W-:Y:S02]  /*6250*/  MOV R2, 0x400 ;  /* 0x0000040000027802 */ /* 0x000fe40000000f00 */
[----:B------:R-:W-:Y:S02]  /*6260*/  SHF.L.U32 R0, R9, 0x1f, RZ ;  /* 0x0000001f09007819 */ /* 0x000fe400000006ff */
[----:B------:R-:W-:-:S04]  /*6270*/  LEA R3, R3, R2, 0x18 ;  /* 0x0000000203037211 */ /* 0x000fc800078ec0ff */
[----:B------:R-:W1:Y:S02]  /*6280*/  SYNCS.PHASECHK.TRANS64.TRYWAIT P0, [R3+URZ+0x120], R0 ;  /* 0x00012000030075a7 */ /* 0x000e64000800017f */
[----:B-1----:R-:W-:Y:S05]  /*6290*/  @!P0 BRA `(.L_x_106) ;  /* 0x0000001800808947 */ /* 0x002fea0003800000 */
.L_x_147:
[----:B------:R-:W-:Y:S05]  /*62a0*/  @!P1 BRA `(.L_x_107) ;  /* 0x0000000000049947 */ /* 0x000fea0003800000 */
[----:B------:R-:W-:Y:S01]  /*62b0*/  BPT.TRAP 0x1 ;  /* 0x000000040000795c */ /* 0x000fe20000300000 */
.L_x_107:
[----:B-1----:R-:W-:-:S07]  /*62c0*/  SHF.L.U32 R0, R9, 0x1f, RZ ;  /* 0x0000001f09007819 */ /* 0x002fce00000006ff */
.L_x_108:
[----:B-1----:R1:W3:Y:S02]  /*62d0*/  SYNCS.PHASECHK.TRANS64.TRYWAIT P0, [R3+URZ+0x128], R0 ;  /* 0x00012800030075a7 */ /* 0x0022e4000800017f */
[----:B---3--:R-:W-:Y:S05]  /*62e0*/  @!P0 NANOSLEEP.SYNCS 0x989680 ;  /* 0x009896800000895d */ /* 0x008fea0003900000 */
[----:B------:R-:W3:Y:S02]  /*62f0*/  @!P0 SYNCS.PHASECHK.TRANS64 P0, [R3+URZ+0x128], R0 ;  /* 0x00012800030085a7 */ /* 0x000ee4000800007f */
[----:B---3--:R-:W-:Y:S05]  /*6300*/  @!P0 BRA `(.L_x_108) ;  /* 0xfffffffc00f08947 */ /* 0x008fea000383ffff */
.L_x_104:
[----:B------:R-:W-:Y:S05]  /*6310*/  BSYNC B0 ;  /* 0x0000000000007941 */ /* 0x000fea0003800000 */
.L_x_103:
[----:B------:R-:W-:Y:S05]  /*6320*/  EXIT ;  /* 0x000000000000794d */ /* 0x000fea0003800000 */
.L_x_77:
[----:B------:R-:W-:Y:S01]  /*6330*/  LOP3.LUT P0, RZ, R12, 0xff, RZ, 0xc0, !PT ;  /* 0x000000ff0cff7812 */ /* 0x000fe2000780c0ff */
[----:B------:R-:W-:Y:S02]  /*6340*/  IMAD.MOV.U32 R0, RZ, RZ, 0x1 ;  /* 0x00000001ff007424 */ /* 0x000fe400078e00ff */
[----:B------:R-:W-:-:S10]  /*6350*/  IMAD.MOV.U32 R12, RZ, RZ, RZ ;  /* 0x000000ffff0c7224 */ /* 0x000fd400078e00ff */
[----:B------:R-:W-:Y:S05]  /*6360*/  @!P0 BRA `(.L_x_109) ;  /* 0x0000000c00188947 */ /* 0x000fea0003800000 */
[----:B------:R-:W1:Y:S01]  /*6370*/  LDC R0, c[0x0][0x28c] ;  /* 0x0000a300ff007b82 */ /* 0x000e620000000800 */
[C---:B------:R-:W-:Y:S01]  /*6380*/  LOP3.LUT P2, RZ, R18.reuse, 0x7f, RZ, 0xc0, !PT ;  /* 0x0000007f12ff7812 */ /* 0x040fe2000784c0ff */
[----:B------:R-:W-:Y:S01]  /*6390*/  ULDC UR5, c[0x0][0x900] ;  /* 0x0002400000057ab9 */ /* 0x000fe20000000800 */
[----:B------:R-:W-:Y:S01]  /*63a0*/  LOP3.LUT P0, RZ, R18, 0x1f, RZ, 0xc0, !PT ;  /* 0x0000001f12ff7812 */ /* 0x000fe2000780c0ff */
[----:B------:R-:W-:Y:S01]  /*63b0*/  UMOV UR6, 0xffffffff ;  /* 0xffffffff00067882 */ /* 0x000fe20000000000 */
[----:B------:R-:W-:Y:S01]  /*63c0*/  BSSY B0, `(.L_x_109) ;  /* 0x00000c0000007945 */ /* 0x000fe20003800000 */
[----:B------:R-:W-:Y:S01]  /*63d0*/  USHF.L.U32 UR6, UR6, UR5, URZ ;  /* 0x0000000506067299 */ /* 0x000fe2000800063f */
[----:B------:R-:W-:Y:S01]  /*63e0*/  IMAD.MOV.U32 R13, RZ, RZ, 0x1 ;  /* 0x00000001ff0d7424 */ /* 0x000fe200078e00ff */
[----:B------:R-:W-:Y:S01]  /*63f0*/  LOP3.LUT R11, R19, 0x2, RZ, 0xfc, !PT ;  /* 0x00000002130b7812 */ /* 0x000fe200078efcff */
[----:B------:R-:W-:Y:S01]  /*6400*/  IMAD.MOV.U32 R12, RZ, RZ, RZ ;  /* 0x000000ffff0c7224 */ /* 0x000fe200078e00ff */
[----:B------:R-:W-:Y:S01]  /*6410*/  PLOP3.LUT P0, PT, P0, P2, PT, 0x8a, 0x0 ;  /* 0x000000000000781c */ /* 0x000fe20000705172 */
[----:B------:R-:W-:Y:S01]  /*6420*/  ULDC UR4, c[0x0][0x8a8] ;  /* 0x00022a0000047ab9 */ /* 0x000fe20000000800 */
[----:B------:R-:W-:Y:S01]  /*6430*/  UMOV UR7, 0x1 ;  /* 0x0000000100077882 */ /* 0x000fe20000000000 */
[----:B------:R-:W-:-:S02]  /*6440*/  UIADD3 UR15, UR4, -0x1, URZ ;  /* 0xffffffff040f7890 */ /* 0x000fc4000fffe03f */
[----:B------:R-:W-:Y:S02]  /*6450*/  USHF.L.U32 UR17, UR7, UR5, URZ ;  /* 0x0000000507117299 */ /* 0x000fe4000800063f */
[----:B------:R-:W-:Y:S01]  /*6460*/  ULOP3.LUT UR16, URZ, UR6, URZ, 0x33, !UPT ;  /* 0x000000063f107292 */ /* 0x000fe2000f8e333f */
[----:B------:R-:W-:Y:S01]  /*6470*/  ULDC.64 UR20, c[0x0][0x198] ;  /* 0x0000660000147ab9 */ /* 0x000fe20000000a00 */
[----:B-1----:R-:W-:-:S05]  /*6480*/  VIADD R0, R0, 0x3f ;  /* 0x0000003f00007836 */ /* 0x002fca0000000000 */
[----:B------:R-:W-:-:S04]  /*6490*/  SHF.R.S32.HI R3, RZ, 0x1f, R0 ;  /* 0x0000001fff037819 */ /* 0x000fc80000011400 */
[----:B------:R-:W-:Y:S01]  /*64a0*/  LEA.HI R3, R3, R0, RZ, 0x6 ;  /* 0x0000000003037211 */ /* 0x000fe200078f30ff */
[----:B------:R-:W-:-:S03]  /*64b0*/  IMAD.MOV.U32 R0, RZ, RZ, 0x1 ;  /* 0x00000001ff007424 */ /* 0x000fc600078e00ff */
[----:B------:R-:W-:-:S05]  /*64c0*/  SHF.R.S32.HI R3, RZ, 0x6, R3 ;  /* 0x00000006ff037819 */ /* 0x000fca0000011403 */
[----:B------:R-:W-:-:S07]  /*64d0*/  VIADD R10, R3, 0x1 ;  /* 0x00000001030a7836 */ /* 0x000fce0000000000 */
.L_x_121:
[----:B------:R-:W-:-:S03]  /*64e0*/  UMOV UR4, 0xffffffff ;  /* 0xffffffff00047882 */ /* 0x000fc60000000000 */
[----:B------:R-:W-:Y:S05]  /*64f0*/  BRA.DIV UR4, `(.L_x_110) ;  /* 0x0000001604fc7947 */ /* 0x000fea000b800000 */
[----:B------:R-:W-:-:S13]  /*6500*/  ELECT P6, URZ, PT ;  /* 0x00000000003f782f */ /* 0x000fda00038c0000 */
.L_x_150:
[----:B------:R-:W1:Y:S01]  /*6510*/  LDC R7, c[0x0][0x28c] ;  /* 0x0000a300ff077b82 */ /* 0x000e620000000800 */
[----:B------:R-:W-:Y:S01]  /*6520*/  BSSY B1, `(.L_x_111) ;  /* 0x0000037000017945 */ /* 0x000fe20003800000 */
[----:B-1----:R-:W-:-:S13]  /*6530*/  ISETP.LT.OR P6, PT, R7, 0x1, !P6 ;  /* 0x000000010700780c */ /* 0x002fda00077c1670 */
[----:B------:R-:W-:Y:S05]  /*6540*/  @P6 BRA `(.L_x_112) ;  /* 0x0000000000d06947 */ /* 0x000fea0003800000 */
[----:B------:R-:W-:Y:S02]  /*6550*/  IMAD.SHL.U32 R14, R4, 0x40, RZ ;  /* 0x00000040040e7824 */ /* 0x000fe400078e00ff */
[----:B------:R-:W-:Y:S02]  /*6560*/  IMAD.SHL.U32 R15, R5, 0x80, RZ ;  /* 0x00000080050f7824 */ /* 0x000fe400078e00ff */
[----:B------:R-:W-:Y:S02]  /*6570*/  IMAD.MOV.U32 R20, RZ, RZ, RZ ;  /* 0x000000ffff147224 */ /* 0x000fe400078e00ff */
[----:B------:R-:W-:Y:S02]  /*6580*/  IMAD.MOV.U32 R4, RZ, RZ, R10 ;  /* 0x000000ffff047224 */ /* 0x000fe400078e000a */
[----:B------:R-:W-:Y:S02]  /*6590*/  IMAD.MOV.U32 R5, RZ, RZ, R0 ;  /* 0x000000ffff057224 */ /* 0x000fe400078e0000 */
[----:B------:R-:W-:-:S07]  /*65a0*/  IMAD.MOV.U32 R7, RZ, RZ, R12 ;  /* 0x000000ffff077224 */ /* 0x000fce00078e000c */
.L_x_116:
[----:B------:R-:W1:Y:S01]  /*65b0*/  S2R R9, SR_CgaCtaId ;  /* 0x0000000000097919 */ /* 0x000e620000008800 */
[----:B------:R-:W-:-:S04]  /*65c0*/  MOV R8, 0x400 ;  /* 0x0000040000087802 */ /* 0x000fc80000000f00 */
[----:B-1----:R-:W-:Y:S02]  /*65d0*/  LEA R18, R9, R8, 0x18 ;  /* 0x0000000809127211 */ /* 0x002fe400078ec0ff */
[----:B------:R-:W-:Y:S01]  /*65e0*/  SHF.L.U32 R8, R5, 0x1f, RZ ;  /* 0x0000001f05087819 */ /* 0x000fe200000006ff */
[----:B------:R-:W1:Y:S02]  /*65f0*/  @!P2 LDC R9, c[0x0][0x500] ;  /* 0x00014000ff09ab82 */ /* 0x000e640000000800 */
[----:B------:R-:W-:-:S04]  /*6600*/  IMAD R21, R7, 0x8, R18 ;  /* 0x0000000807157824 */ /* 0x000fc800078e0212 */
[----:B------:R-:W2:Y:S02]  /*6610*/  SYNCS.PHASECHK.TRANS64.TRYWAIT P1, [R21+URZ+0x88], R8 ;  /* 0x00008808150075a7 */ /* 0x000ea4000802017f */
[----:B--2---:R-:W-:Y:S05]  /*6620*/  @!P1 BRA `(.L_x_113) ;  /* 0x0000001400d09947 */ /* 0x004fea0003800000 */
.L_x_151:
[----:B--2---:R-:W-:Y:S01]  /*6630*/  PRMT R8, R11, 0x9910, RZ ;  /* 0x000099100b087816 */ /* 0x004fe200000000ff */
[----:B-1----:R1:W-:Y:S03]  /*6640*/  @!P2 SYNCS.ARRIVE.TRANS64 RZ, [R21+URZ], R9 ;  /* 0x0000000915ffa9a7 */ /* 0x0023e6000800003f */
[----:B------:R-:W-:-:S13]  /*6650*/  ISETP.NE.AND P1, PT, R8, 0x2, PT ;  /* 0x000000020800780c */ /* 0x000fda0003f25270 */
[----:B-1----:R-:W-:Y:S05]  /*6660*/  @P1 BRA `(.L_x_114) ;  /* 0x0000000000041947 */ /* 0x002fea0003800000 */
[----:B------:R-:W-:Y:S01]  /*6670*/  BPT.TRAP 0x1 ;  /* 0x000000040000795c */ /* 0x000fe20000300000 */
.L_x_114:
[----:B------:R-:W-:Y:S05]  /*6680*/  @P0 BRA `(.L_x_115) ;  /* 0x0000000000040947 */ /* 0x000fea0003800000 */
[----:B------:R-:W-:Y:S01]  /*6690*/  BPT.TRAP 0x1 ;  /* 0x000000040000795c */ /* 0x000fe20000300000 */
.L_x_115:
[--C-:B------:R-:W-:Y:S01]  /*66a0*/  IMAD R8, R7, 0x2000, R18.reuse ;  /* 0x0000200007087824 */ /* 0x100fe200078e0212 */
[----:B------:R-:W-:Y:S01]  /*66b0*/  R2UR UR9, R21 ;  /* 0x00000000150972ca */ /* 0x000fe200000e0000 */
[C---:B------:R-:W-:Y:S01]  /*66c0*/  IMAD R18, R7.reuse, 0x1000, R18 ;  /* 0x0000100007127824 */ /* 0x040fe200078e0212 */
[----:B------:R-:W-:Y:S01]  /*66d0*/  UIADD3 UR4, UP0, UR20, 0xf0, URZ ;  /* 0x000000f014047890 */ /* 0x000fe2000ff1e03f */
[----:B------:R-:W-:Y:S01]  /*66e0*/  VIADD R4, R4, 0xffffffff ;  /* 0xffffffff04047836 */ /* 0x000fe20000000000 */
[----:B------:R-:W-:Y:S01]  /*66f0*/  R2UR UR5, R8 ;  /* 0x00000000080572ca */ /* 0x000fe200000e0000 */
[----:B------:R-:W-:Y:S01]  /*6700*/  UIADD3 UR22, UP1, UR20, 0x1f0, URZ ;  /* 0x000001f014167890 */ /* 0x000fe2000ff3e03f */
[----:B------:R-:W-:Y:S01]  /*6710*/  R2UR UR8, R18 ;  /* 0x00000000120872ca */ /* 0x000fe200000e0000 */
[----:B------:R-:W-:Y:S01]  /*6720*/  VIADD R7, R7, 0x1 ;  /* 0x0000000107077836 */ /* 0x000fe20000000000 */
[----:B------:R-:W-:Y:S01]  /*6730*/  R2UR UR11, R15 ;  /* 0x000000000f0b72ca */ /* 0x000fe200000e0000 */
[----:B------:R-:W-:Y:S01]  /*6740*/  UIADD3.X UR23, URZ, UR21, URZ, UP1, !UPT ;  /* 0x000000153f177290 */ /* 0x000fe20008ffe43f */
[----:B------:R-:W-:Y:S01]  /*6750*/  R2UR UR10, R20 ;  /* 0x00000000140a72ca */ /* 0x000fe200000e0000 */
[----:B------:R-:W-:Y:S01]  /*6760*/  UMOV UR6, 0x0 ;  /* 0x0000000000067882 */ /* 0x000fe20000000000 */
[----:B------:R-:W-:Y:S01]  /*6770*/  R2UR UR12, R6 ;  /* 0x00000000060c72ca */ /* 0x000fe200000e0000 */
[----:B------:R-:W-:Y:S01]  /*6780*/  UMOV UR7, 0x10000000 ;  /* 0x1000000000077882 */ /* 0x000fe20000000000 */
[----:B------:R-:W-:Y:S01]  /*6790*/  R2UR UR18, R14 ;  /* 0x000000000e1272ca */ /* 0x000fe200000e0000 */
[----:B------:R-:W-:Y:S01]  /*67a0*/  VIADD R20, R20, 0x40 ;  /* 0x0000004014147836 */ /* 0x000fe20000000000 */
[----:B------:R-:W-:Y:S01]  /*67b0*/  ISETP.GT.AND P3, PT, R4, 0x1, PT ;  /* 0x000000010400780c */ /* 0x000fe20003f64270 */
[----:B------:R-:W-:Y:S01]  /*67c0*/  UIADD3 UR13, UR5, 0x4300, URZ ;  /* 0x00004300050d7890 */ /* 0x000fe2000fffe03f */
[----:B------:R-:W-:Y:S01]  /*67d0*/  ISETP.NE.AND P1, PT, R7, 0x11, PT ;  /* 0x000000110700780c */ /* 0x000fe20003f25270 */
[----:B------:R-:W-:-:S02]  /*67e0*/  UIADD3.X UR5, URZ, UR21, URZ, UP0, !UPT ;  /* 0x000000153f057290 */ /* 0x000fc400087fe43f */
[----:B------:R-:W-:Y:S01]  /*67f0*/  UIADD3 UR14, UR8, 0x26300, URZ ;  /* 0x00026300080e7890 */ /* 0x000fe2000fffe03f */
[----:B------:R-:W-:Y:S02]  /*6800*/  SEL R8, RZ, 0x1, P1 ;  /* 0x00000001ff087807 */ /* 0x000fe40000800000 */
[----:B------:R-:W-:Y:S01]  /*6810*/  UMOV UR8, UR13 ;  /* 0x0000000d00087c82 */ /* 0x000fe20008000000 */
[----:B------:R-:W-:Y:S02]  /*6820*/  SEL R7, R7, RZ, P1 ;  /* 0x000000ff07077207 */ /* 0x000fe40000800000 */
[----:B------:R-:W-:Y:S01]  /*6830*/  LOP3.LUT R5, R5, R8, RZ, 0x3c, !PT ;  /* 0x0000000805057212 */ /* 0x000fe200078e3cff */
[----:B------:R1:W-:Y:S02]  /*6840*/  UTMALDG.3D [UR8], [UR4], desc[UR6] ;  /* 0x00000608040075b4 */ /* 0x0003e40008011000 */
[----:B-1----:R-:W-:Y:S01]  /*6850*/  UMOV UR8, UR14 ;  /* 0x0000000e00087c82 */ /* 0x002fe20008000000 */
[----:B------:R-:W-:-:S02]  /*6860*/  UMOV UR11, UR18 ;  /* 0x00000012000b7c82 */ /* 0x000fc40008000000 */
[----:B------:R1:W-:Y:S02]  /*6870*/  UTMALDG.3D [UR8], [UR22], desc[UR6] ;  /* 0x00000608160075b4 */ /* 0x0003e40008011000 */
[----:B-1----:R-:W-:Y:S05]  /*6880*/  @P3 BRA `(.L_x_116) ;  /* 0xfffffffc00483947 */ /* 0x002fea000383ffff */
.L_x_112:
[----:B------:R-:W-:Y:S05]  /*6890*/  BSYNC B1 ;  /* 0x0000000000017941 */ /* 0x000fea0003800000 */
.L_x_111:
[----:B------:R-:W-:Y:S01]  /*68a0*/  LOP3.LUT P3, RZ, R13, 0xff, RZ, 0xc0, !PT ;  /* 0x000000ff0dff7812 */ /* 0x000fe2000786c0ff */
[----:B------:R-:W-:Y:S01]  /*68b0*/  IMAD.IADD R12, R3, 0x1, R12 ;  /* 0x00000001030c7824 */ /* 0x000fe200078e020c */
[----:B------:R-:W-:Y:S01]  /*68c0*/  IADD3 R16, P4, R16, UR36, RZ ;  /* 0x0000002410107c10 */ /* 0x000fe2000ff9e0ff */
[----:B------:R-:W-:Y:S01]  /*68d0*/  ULDC.64 UR4, c[0x0][0x8f8] ;  /* 0x00023e0000047ab9 */ /* 0x000fe20000000a00 */
[----:B------:R-:W-:Y:S01]  /*68e0*/  BSSY B1, `(.L_x_117) ;  /* 0x000006b000017945 */ /* 0x000fe20003800000 */
[----:B------:R-:W-:Y:S02]  /*68f0*/  PRMT R13, RZ, 0x7610, R13 ;  /* 0x00007610ff0d7816 */ /* 0x000fe4000000000d */
[----:B------:R-:W-:Y:S02]  /*6900*/  ISETP.GT.U32.AND P1, PT, R12, 0x10, PT ;  /* 0x000000100c00780c */ /* 0x000fe40003f24070 */
[----:B------:R-:W-:Y:S02]  /*6910*/  IADD3.X R17, R17, UR42, RZ, P4, !PT ;  /* 0x0000002a11117c10 */ /* 0x000fe4000a7fe4ff */
[----:B------:R-:W-:-:S02]  /*6920*/  ISETP.LT.U32.AND P1, PT, R3, 0x11, P1 ;  /* 0x000000110300780c */ /* 0x000fc40000f21070 */
[----:B------:R-:W1:Y:S01]  /*6930*/  @P3 S2R R5, SR_CgaCtaId ;  /* 0x0000000000053919 */ /* 0x000e620000008800 */
[----:B------:R-:W-:-:S04]  /*6940*/  @P3 MOV R4, 0x400 ;  /* 0x0000040000043802 */ /* 0x000fc80000000f00 */
[----:B-1----:R-:W-:Y:S01]  /*6950*/  @P3 LEA R6, R5, R4, 0x18 ;  /* 0x0000000405063211 */ /* 0x002fe200078ec0ff */
[----:B------:R-:W-:-:S03]  /*6960*/  IMAD.WIDE.U32 R4, R12, -0xf0f0f0f, RZ ;  /* 0xf0f0f0f10c047825 */ /* 0x000fc600078e00ff */
[----:B------:R1:W-:Y:S01]  /*6970*/  @P3 SYNCS.ARRIVE.TRANS64.A1T0 RZ, [R6+URZ+0x138], RZ ;  /* 0x000138ff06ff39a7 */ /* 0x0003e2000810003f */
[----:B------:R-:W-:Y:S01]  /*6980*/  ISETP.GE.U32.AND P3, PT, R3, 0x11, PT ;  /* 0x000000110300780c */ /* 0x000fe20003f66070 */
[----:B------:R-:W-:Y:S01]  /*6990*/  IMAD.MOV.U32 R4, RZ, RZ, -0x1 ;  /* 0xffffffffff047424 */ /* 0x000fe200078e00ff */
[----:B------:R-:W-:Y:S02]  /*69a0*/  SHF.R.U32.HI R7, RZ, 0x4, R5 ;  /* 0x00000004ff077819 */ /* 0x000fe40000011605 */
[----:B------:R-:W-:Y:S02]  /*69b0*/  SEL R5, RZ, 0x1, !P1 ;  /* 0x00000001ff057807 */ /* 0x000fe40004800000 */
[----:B------:R-:W-:Y:S01]  /*69c0*/  ISETP.GE.U32.AND P1, PT, R16, UR4, PT ;  /* 0x0000000410007c0c */ /* 0x000fe2000bf26070 */
[----:B------:R-:W-:Y:S01]  /*69d0*/  IMAD R12, R7, -0x11, R12 ;  /* 0xffffffef070c7824 */ /* 0x000fe200078e020c */
[----:B------:R-:W-:Y:S01]  /*69e0*/  LOP3.LUT R0, R0, R5, RZ, 0x3c, !PT ;  /* 0x0000000500007212 */ /* 0x000fe200078e3cff */
[----:B------:R-:W-:Y:S01]  /*69f0*/  IMAD.MOV.U32 R5, RZ, RZ, -0x1 ;  /* 0xffffffffff057424 */ /* 0x000fe200078e00ff */
[----:B------:R-:W-:Y:S01]  /*6a00*/  ISETP.GE.U32.AND.EX P1, PT, R17, UR5, PT, P1 ;  /* 0x0000000511007c0c */ /* 0x000fe2000bf26110 */
[----:B-1----:R-:W-:-:S02]  /*6a10*/  IMAD.MOV.U32 R6, RZ, RZ, -0x1 ;  /* 0xffffffffff067424 */ /* 0x002fc400078e00ff */
[--C-:B------:R-:W-:Y:S02]  /*6a20*/  @P3 LOP3.LUT R0, R0, 0x1, R7.reuse, 0x78, !PT ;  /* 0x0000000100003812 */ /* 0x100fe400078e7807 */
[----:B------:R-:W-:-:S08]  /*6a30*/  PRMT R7, RZ, 0x7610, R7 ;  /* 0x00007610ff077816 */ /* 0x000fd00000000007 */
[----:B------:R-:W-:Y:S05]  /*6a40*/  @P1 BRA `(.L_x_118) ;  /* 0x0000000400501947 */ /* 0x000fea0003800000 */
[----:B------:R-:W-:Y:S01]  /*6a50*/  ULDC.64 UR4, c[0x0][0x8d0] ;  /* 0x0002340000047ab9 */ /* 0x000fe20000000a00 */
[----:B------:R-:W1:Y:S01]  /*6a60*/  S2R R15, SR_CTAID.X ;  /* 0x00000000000f7919 */ /* 0x000e620000002500 */
[----:B------:R-:W-:Y:S01]  /*6a70*/  ISETP.NE.U32.AND P1, PT, RZ, UR4, PT ;  /* 0x00000004ff007c0c */ /* 0x000fe2000bf25070 */
[----:B------:R-:W-:Y:S01]  /*6a80*/  ULDC UR7, c[0x0][0x8d8] ;  /* 0x0002360000077ab9 */ /* 0x000fe20000000800 */
[----:B------:R-:W-:Y:S01]  /*6a90*/  IMAD.MOV.U32 R4, RZ, RZ, R16 ;  /* 0x000000ffff047224 */ /* 0x000fe200078e0010 */
[----:B------:R-:W2:Y:S01]  /*6aa0*/  S2R R14, SR_CTAID.Y ;  /* 0x00000000000e7919 */ /* 0x000ea20000002600 */
[----:B------:R-:W-:Y:S01]  /*6ab0*/  ISETP.NE.AND.EX P1, PT, RZ, UR5, PT, P1 ;  /* 0x00000005ff007c0c */ /* 0x000fe2000bf25310 */
[----:B------:R-:W-:-:S12]  /*6ac0*/  IMAD.MOV.U32 R5, RZ, RZ, R17 ;  /* 0x000000ffff057224 */ /* 0x000fd800078e0011 */
[----:B------:R-:W-:Y:S05]  /*6ad0*/  @!P1 BRA `(.L_x_119) ;  /* 0x0000000000289947 */ /* 0x000fea0003800000 */
[----:B------:R-:W-:Y:S02]  /*6ae0*/  ULDC UR6, c[0x0][0x8dc] ;  /* 0x0002370000067ab9 */ /* 0x000fe40000000800 */
[----:B------:R-:W-:-:S05]  /*6af0*/  IADD3 R9, P1, R16, UR6, RZ ;  /* 0x0000000610097c10 */ /* 0x000fca000ff3e0ff */
[----:B------:R-:W-:-:S04]  /*6b00*/  IMAD.X R21, RZ, RZ, R17, P1 ;  /* 0x000000ffff157224 */ /* 0x000fc800008e0611 */
[----:B------:R-:W-:-:S04]  /*6b10*/  IMAD.WIDE.U32 R6, R21, UR4, RZ ;  /* 0x0000000415067c25 */ /* 0x000fc8000f8e00ff */
[----:B------:R-:W-:-:S04]  /*6b20*/  IMAD.WIDE.U32 R6, P1, R9, UR5, R6 ;  /* 0x0000000509067c25 */ /* 0x000fc8000f820006 */
[----:B------:R-:W-:-:S04]  /*6b30*/  IMAD.WIDE.U32 R8, R9, UR4, RZ ;  /* 0x0000000409087c25 */ /* 0x000fc8000f8e00ff */
[----:B------:R-:W-:Y:S01]  /*6b40*/  IMAD.X R5, RZ, RZ, RZ, P1 ;  /* 0x000000ffff057224 */ /* 0x000fe200008e06ff */
[----:B------:R-:W-:Y:S01]  /*6b50*/  IADD3 RZ, P1, R9, R6, RZ ;  /* 0x0000000609ff7210 */ /* 0x000fe20007f3e0ff */
[----:B------:R-:W-:-:S04]  /*6b60*/  IMAD.MOV.U32 R4, RZ, RZ, R7 ;  /* 0x000000ffff047224 */ /* 0x000fc800078e0007 */
[----:B------:R-:W-:-:S08]  /*6b70*/  IMAD.WIDE.U32.X R4, R21, UR5, R4, P1 ;  /* 0x0000000515047c25 */ /* 0x000fd000088e0404 */
.L_x_119:
[--C-:B------:R-:W-:Y:S01]  /*6b80*/  SHF.R.U64 R8, R4, UR7, R5.reuse ;  /* 0x0000000704087c19 */ /* 0x100fe20008001205 */
[----:B------:R-:W-:Y:S01]  /*6b90*/  ULDC.64 UR4, c[0x0][0x8c8] ;  /* 0x0002320000047ab9 */ /* 0x000fe20000000a00 */
[----:B------:R-:W-:Y:S01]  /*6ba0*/  SHF.R.U32.HI R4, RZ, UR7, R5 ;  /* 0x00000007ff047c19 */ /* 0x000fe20008011605 */
[----:B------:R-:W3:Y:S01]  /*6bb0*/  LDC R24, c[0x0][0x144] ;  /* 0x00005100ff187b82 */ /* 0x000ee20000000800 */
[----:B------:R-:W-:Y:S01]  /*6bc0*/  IADD3 R7, P1, RZ, -R8, RZ ;  /* 0x80000008ff077210 */ /* 0x000fe20007f3e0ff */
[----:B------:R-:W-:Y:S01]  /*6bd0*/  ULDC.64 UR8, c[0x0][0x8e8] ;  /* 0x00023a0000087ab9 */ /* 0x000fe20000000a00 */
[----:B-1----:R-:W-:Y:S01]  /*6be0*/  I2FP.F32.U32 R9, R15 ;  /* 0x0000000f00097245 */ /* 0x002fe20000201000 */
[----:B------:R-:W-:Y:S02]  /*6bf0*/  ULDC UR6, c[0x0][0x8b0] ;  /* 0x00022c0000067ab9 */ /* 0x000fe40000000800 */
[----:B------:R-:W-:Y:S01]  /*6c00*/  IMAD.X R4, RZ, RZ, ~R4, P1 ;  /* 0x000000ffff047224 */ /* 0x000fe200008e0e04 */
[----:B------:R-:W-:Y:S01]  /*6c10*/  ISETP.NE.U32.AND P1, PT, RZ, UR8, PT ;  /* 0x00000008ff007c0c */ /* 0x000fe2000bf25070 */
[----:B------:R-:W1:Y:S02]  /*6c20*/  LDC R21, c[0x0][0x148] ;  /* 0x00005200ff157b82 */ /* 0x000e640000000800 */
[----:B------:R-:W-:Y:S01]  /*6c30*/  IMAD R6, R4, UR4, RZ ;  /* 0x0000000404067c24 */ /* 0x000fe2000f8e02ff */
[----:B------:R-:W-:Y:S01]  /*6c40*/  ISETP.NE.AND.EX P1, PT, RZ, UR9, PT, P1 ;  /* 0x00000009ff007c0c */ /* 0x000fe2000bf25310 */
[----:B------:R-:W-:Y:S01]  /*6c50*/  IMAD.WIDE.U32 R4, R7, UR4, R16 ;  /* 0x0000000407047c25 */ /* 0x000fe2000f8e0010 */
[----:B------:R-:W-:-:S03]  /*6c60*/  ULDC UR4, c[0x0][0x150] ;  /* 0x0000540000047ab9 */ /* 0x000fc60000000800 */
[----:B------:R-:W-:Y:S02]  /*6c70*/  IMAD R7, R7, UR5, R6 ;  /* 0x0000000507077c24 */ /* 0x000fe4000f8e0206 */
[----:B------:R-:W-:Y:S01]  /*6c80*/  FMUL R6, R9, UR4 ;  /* 0x0000000409067c20 */ /* 0x000fe20008400000 */
[----:B------:R-:W-:Y:S01]  /*6c90*/  ULDC UR4, c[0x0][0x8c0] ;  /* 0x0002300000047ab9 */ /* 0x000fe20000000800 */
[----:B------:R-:W-:Y:S01]  /*6ca0*/  ULDC UR5, c[0x0][0x154] ;  /* 0x0000550000057ab9 */ /* 0x000fe20000000800 */
[----:B------:R-:W-:-:S03]  /*6cb0*/  IMAD.IADD R5, R5, 0x1, R7 ;  /* 0x0000000105057824 */ /* 0x000fc600078e0207 */
[----:B------:R-:W4:Y:S02]  /*6cc0*/  F2I.U32.TRUNC.NTZ R6, R6 ;  /* 0x0000000600067305 */ /* 0x000f24000020f000 */
[----:B------:R-:W-:Y:S02]  /*6cd0*/  SHF.R.U64 R9, R4, UR4, R5 ;  /* 0x0000000404097c19 */ /* 0x000fe40008001205 */
[----:B--2---:R-:W-:-:S05]  /*6ce0*/  I2FP.F32.U32 R4, R14 ;  /* 0x0000000e00047245 */ /* 0x004fca0000201000 */
[----:B------:R-:W-:Y:S01]  /*6cf0*/  FMUL R22, R4, UR5 ;  /* 0x0000000504167c20 */ /* 0x000fe20008400000 */
[----:B------:R-:W-:Y:S01]  /*6d00*/  SHF.R.U32.HI R4, RZ, UR4, R5 ;  /* 0x00000004ff047c19 */ /* 0x000fe20008011605 */
[----:B------:R-:W-:-:S03]  /*6d10*/  ULDC UR4, c[0x0][0x900] ;  /* 0x0002400000047ab9 */ /* 0x000fc60000000800 */
[--C-:B------:R-:W-:Y:S01]  /*6d20*/  SHF.R.U64 R20, R9, UR6, R4.reuse ;  /* 0x0000000609147c19 */ /* 0x100fe20008001204 */
[----:B------:R-:W2:Y:S01]  /*6d30*/  F2I.U32.TRUNC.NTZ R22, R22 ;  /* 0x0000001600167305 */ /* 0x000ea2000020f000 */
[----:B------:R-:W-:Y:S01]  /*6d40*/  SHF.R.U32.HI R5, RZ, UR6, R4 ;  /* 0x00000006ff057c19 */ /* 0x000fe20008011604 */
[----:B----4-:R-:W-:-:S03]  /*6d50*/  IMAD.MOV R6, RZ, RZ, -R6 ;  /* 0x000000ffff067224 */ /* 0x010fc600078e0a06 */
[----:B------:R-:W-:Y:S01]  /*6d60*/  SHF.R.U64 R18, R20, UR4, R5 ;  /* 0x0000000414127c19 */ /* 0x000fe20008001205 */
[----:B---3--:R-:W-:Y:S01]  /*6d70*/  IMAD R15, R24, R6, R15 ;  /* 0x00000006180f7224 */ /* 0x008fe200078e020f */
[----:B------:R-:W-:-:S03]  /*6d80*/  SHF.R.U32.HI R23, RZ, UR4, R5 ;  /* 0x00000004ff177c19 */ /* 0x000fc60008011605 */
[----:B------:R-:W-:Y:S02]  /*6d90*/  IMAD.MOV.U32 R4, RZ, RZ, R18 ;  /* 0x000000ffff047224 */ /* 0x000fe400078e0012 */
[----:B------:R-:W-:Y:S01]  /*6da0*/  IMAD.MOV.U32 R5, RZ, RZ, R23 ;  /* 0x000000ffff057224 */ /* 0x000fe200078e0017 */
[----:B--2---:R-:W-:Y:S06]  /*6db0*/  @!P1 BRA `(.L_x_120) ;  /* 0x0000000000289947 */ /* 0x004fec0003800000 */
[----:B------:R-:W-:Y:S02]  /*6dc0*/  ULDC UR4, c[0x0][0x8f4] ;  /* 0x00023d0000047ab9 */ /* 0x000fe40000000800 */
[----:B------:R-:W-:-:S05]  /*6dd0*/  IADD3 R5, P1, R18, UR4, RZ ;  /* 0x0000000412057c10 */ /* 0x000fca000ff3e0ff */
[----:B------:R-:W-:-:S04]  /*6de0*/  IMAD.X R23, RZ, RZ, R23, P1 ;  /* 0x000000ffff177224 */ /* 0x000fc800008e0617 */
[----:B------:R-:W-:-:S04]  /*6df0*/  IMAD.WIDE.U32 R6, R23, UR8, RZ ;  /* 0x0000000817067c25 */ /* 0x000fc8000f8e00ff */
[----:B------:R-:W-:-:S04]  /*6e00*/  IMAD.WIDE.U32 R6, P1, R5, UR9, R6 ;  /* 0x0000000905067c25 */ /* 0x000fc8000f820006 */
[----:B------:R-:W-:-:S04]  /*6e10*/  IMAD.WIDE.U32 R4, R5, UR8, RZ ;  /* 0x0000000805047c25 */ /* 0x000fc8000f8e00ff */
[----:B------:R-:W-:Y:S01]  /*6e20*/  IMAD.MOV.U32 R4, RZ, RZ, R7 ;  /* 0x000000ffff047224 */ /* 0x000fe200078e0007 */
[----:B------:R-:W-:Y:S01]  /*6e30*/  IADD3 RZ, P3, R5, R6, RZ ;  /* 0x0000000605ff7210 */ /* 0x000fe20007f7e0ff */
[----:B------:R-:W-:-:S04]  /*6e40*/  IMAD.X R5, RZ, RZ, RZ, P1 ;  /* 0x000000ffff057224 */ /* 0x000fc800008e06ff */
[----:B------:R-:W-:-:S08]  /*6e50*/  IMAD.WIDE.U32.X R4, R23, UR9, R4, P3 ;  /* 0x0000000917047c25 */ /* 0x000fd000098e0404 */
.L_x_120:
[----:B------:R-:W-:Y:S01]  /*6e60*/  ISETP.NE.AND P1, PT, R2, 0x1, PT ;  /* 0x000000010200780c */ /* 0x000fe20003f25270 */
[----:B------:R-:W-:Y:S01]  /*6e70*/  ULDC UR4, c[0x0][0x8f0] ;  /* 0x00023c0000047ab9 */ /* 0x000fe20000000800 */
[----:B------:R-:W-:Y:S01]  /*6e80*/  LOP3.LUT R20, R20, UR16, RZ, 0xc0, !PT ;  /* 0x0000001014147c12 */ /* 0x000fe2000f8ec0ff */
[----:B------:R-:W-:Y:S01]  /*6e90*/  IMAD.MOV R22, RZ, RZ, -R22 ;  /* 0x000000ffff167224 */ /* 0x000fe200078e0a16 */
[----:B------:R-:W-:Y:S01]  /*6ea0*/  SHF.R.U64 R5, R4, UR4, R5 ;  /* 0x0000000404057c19 */ /* 0x000fe20008001205 */
[----:B------:R-:W-:Y:S01]  /*6eb0*/  ULDC UR4, c[0x0][0x8e0] ;  /* 0x0002380000047ab9 */ /* 0x000fe20000000800 */
[----:B------:R-:W-:Y:S01]  /*6ec0*/  LOP3.LUT R9, R9, UR15, RZ, 0xc0, !PT ;  /* 0x0000000f09097c12 */ /* 0x000fe2000f8ec0ff */
[----:B------:R-:W-:Y:S01]  /*6ed0*/  ULDC UR5, c[0x0][0x8b8] ;  /* 0x00022e0000057ab9 */ /* 0x000fe20000000800 */
[----:B------:R-:W-:Y:S02]  /*6ee0*/  IMAD.MOV.U32 R6, RZ, RZ, R8 ;  /* 0x000000ffff067224 */ /* 0x000fe400078e0008 */
[----:B------:R-:W-:-:S02]  /*6ef0*/  IMAD.MOV R7, RZ, RZ, -R5 ;  /* 0x000000ffff077224 */ /* 0x000fc400078e0a05 */
[----:B------:R-:W-:Y:S02]  /*6f00*/  IMAD R20, R5, UR17, R20 ;  /* 0x0000001105147c24 */ /* 0x000fe4000f8e0214 */
[----:B-1----:R-:W-:Y:S02]  /*6f10*/  @P1 IMAD R15, R21, R22, R14 ;  /* 0x00000016150f1224 */ /* 0x002fe400078e020e */
[----:B------:R-:W-:Y:S01]  /*6f20*/  IMAD R18, R7, UR4, R18 ;  /* 0x0000000407127c24 */ /* 0x000fe2000f8e0212 */
[----:B------:R-:W-:Y:S01]  /*6f30*/  ULDC UR4, c[0x0][0x8a8] ;  /* 0x00022a0000047ab9 */ /* 0x000fe20000000800 */
[----:B------:R-:W-:Y:S02]  /*6f40*/  IMAD R15, R20, UR5, R15 ;  /* 0x00000005140f7c24 */ /* 0x000fe4000f8e020f */
[----:B------:R-:W-:Y:S02]  /*6f50*/  IMAD R18, R18, UR4, R9 ;  /* 0x0000000412127c24 */ /* 0x000fe4000f8e0209 */
[----:B------:R-:W-:-:S03]  /*6f60*/  IMAD.MOV.U32 R7, RZ, RZ, 0x1 ;  /* 0x00000001ff077424 */ /* 0x000fc600078e00ff */
[----:B------:R-:W-:Y:S02]  /*6f70*/  SEL R4, R18, R15, !P1 ;  /* 0x0000000f12047207 */ /* 0x000fe40004800000 */
[----:B------:R-:W-:-:S07]  /*6f80*/  SEL R5, R15, R18, !P1 ;  /* 0x000000120f057207 */ /* 0x000fce0004800000 */
.L_x_118:
[----:B------:R-:W-:Y:S05]  /*6f90*/  BSYNC B1 ;  /* 0x0000000000017941 */ /* 0x000fea0003800000 */
.L_x_117:
[----:B------:R-:W-:-:S13]  /*6fa0*/  LOP3.LUT P1, RZ, R7, 0xff, RZ, 0xc0, !PT ;  /* 0x000000ff07ff7812 */ /* 0x000fda000782c0ff */
[----:B------:R-:W-:Y:S05]  /*6fb0*/  @P1 BRA `(.L_x_121) ;  /* 0xfffffff400481947 */ /* 0x000fea000383ffff */
[----:B------:R-:W-:Y:S05]  /*6fc0*/  BSYNC B0 ;  /* 0x0000000000007941 */ /* 0x000fea0003800000 */
.L_x_109:
[----:B------:R-:W-:-:S03]  /*6fd0*/  UMOV UR4, 0xffffffff ;  /* 0xffffffff00047882 */ /* 0x000fc60000000000 */
[----:B------:R-:W-:Y:S05]  /*6fe0*/  BRA.DIV UR4, `(.L_x_122) ;  /* 0x0000000e04747947 */ /* 0x000fea000b800000 */
[----:B------:R-:W-:-:S13]  /*6ff0*/  ELECT P6, URZ, PT ;  /* 0x00000000003f782f */ /* 0x000fda00038c0000 */
.L_x_154:
[----:B------:R-:W-:Y:S04]  /*7000*/  BSSY B0, `(.L_x_123) ;  /* 0x00000a0000007945 */ /* 0x000fe80003800000 */
[----:B------:R-:W-:Y:S05]  /*7010*/  @!P6 BRA `(.L_x_124) ;  /* 0x000000080078e947 */ /* 0x000fea0003800000 */
[----:B------:R-:W-:-:S04]  /*7020*/  LOP3.LUT R19, R19, 0x2, RZ, 0xfc, !PT ;  /* 0x0000000213137812 */ /* 0x000fc800078efcff */
[----:B------:R-:W-:-:S13]  /*7030*/  ISETP.NE.AND P0, PT, R19, 0x3, PT ;  /* 0x000000031300780c */ /* 0x000fda0003f05270 */
[----:B------:R-:W-:Y:S05]  /*7040*/  @!P0 BRA `(.L_x_125) ;  /* 0x0000000000048947 */ /* 0x000fea0003800000 */
[----:B------:R-:W-:Y:S01]  /*7050*/  BPT.TRAP 0x1 ;  /* 0x000000040000795c */ /* 0x000fe20000300000 */
.L_x_125:
[----:B------:R-:W1:Y:S01]  /*7060*/  S2R R3, SR_CgaCtaId ;  /* 0x0000000000037919 */ /* 0x000e620000008800 */
[----:B------:R-:W-:-:S04]  /*7070*/  MOV R2, 0x400 ;  /* 0x0000040000027802 */ /* 0x000fc80000000f00 */
[----:B-1----:R-:W-:Y:S02]  /*7080*/  LEA R3, R3, R2, 0x18 ;  /* 0x0000000203037211 */ /* 0x002fe400078ec0ff */
[----:B------:R-:W-:-:S03]  /*7090*/  SHF.L.U32 R2, R0, 0x1f, RZ ;  /* 0x0000001f00027819 */ /* 0x000fc600000006ff */
[----:B------:R-:W-:-:S04]  /*70a0*/  VIADD R3, R3, 0x88 ;  /* 0x0000008803037836 */ /* 0x000fc80000000000 */
[C---:B------:R-:W-:Y:S02]  /*70b0*/  IMAD R7, R12.reuse, 0x8, R3 ;  /* 0x000000080c077824 */ /* 0x040fe400078e0203 */
[----:B------:R-:W-:Y:S02]  /*70c0*/  VIADD R12, R12, 0x1 ;  /* 0x000000010c0c7836 */ /* 0x000fe40000000000 */
[----:B------:R-:W1:Y:S03]  /*70d0*/  SYNCS.PHASECHK.TRANS64.TRYWAIT P0, [R7+URZ], R2 ;  /* 0x00000002070075a7 */ /* 0x000e66000800017f */
[----:B------:R-:W-:-:S04]  /*70e0*/  ISETP.NE.AND P1, PT, R12, 0x11, PT ;  /* 0x000000110c00780c */ /* 0x000fc80003f25270 */
[----:B------:R-:W-:Y:S02]  /*70f0*/  SEL R5, RZ, 0x1, P1 ;  /* 0x00000001ff057807 */ /* 0x000fe40000800000 */
[----:B------:R-:W-:Y:S02]  /*7100*/  SEL R12, R12, RZ, P1 ;  /* 0x000000ff0c0c7207 */ /* 0x000fe40000800000 */
[----:B------:R-:W-:-:S03]  /*7110*/  LOP3.LUT R5, R0, R5, RZ, 0x3c, !PT ;  /* 0x0000000500057212 */ /* 0x000fc600078e3cff */
[----:B------:R-:W-:Y:S01]  /*7120*/  IMAD R9, R12, 0x8, R3 ;  /* 0x000000080c097824 */ /* 0x000fe200078e0203 */
[----:B------:R-:W-:Y:S01]  /*7130*/  SHF.L.U32 R4, R5, 0x1f, RZ ;  /* 0x0000001f05047819 */ /* 0x000fe200000006ff */
[----:B-1----:R-:W-:Y:S06]  /*7140*/  @!P0 BRA `(.L_x_126) ;  /* 0x0000000c003c8947 */ /* 0x002fec0003800000 */
.L_x_155:
[----:B------:R-:W2:Y:S01]  /*7150*/  SYNCS.PHASECHK.TRANS64.TRYWAIT P0, [R9+URZ], R4 ;  /* 0x00000004090075a7 */ /* 0x000ea2000800017f */
[----:B------:R-:W-:-:S05]  /*7160*/  VIADD R0, R12, 0x1 ;  /* 0x000000010c007836 */ /* 0x000fca0000000000 */
[----:B------:R-:W-:-:S04]  /*7170*/  ISETP.NE.AND P1, PT, R0, 0x11, PT ;  /* 0x000000110000780c */ /* 0x000fc80003f25270 */
[----:B-1----:R-:W-:Y:S02]  /*7180*/  SEL R2, RZ, 0x1, P1 ;  /* 0x00000001ff027807 */ /* 0x002fe40000800000 */
[----:B------:R-:W-:Y:S02]  /*7190*/  SEL R0, R0, RZ, P1 ;  /* 0x000000ff00007207 */ /* 0x000fe40000800000 */
[----:B------:R-:W-:-:S03]  /*71a0*/  LOP3.LUT R7, R5, R2, RZ, 0x3c, !PT ;  /* 0x0000000205077212 */ /* 0x000fc600078e3cff */
[----:B------:R-:W-:Y:S01]  /*71b0*/  IMAD R6, R0, 0x8, R3 ;  /* 0x0000000800067824 */ /* 0x000fe200078e0203 */
[----:B------:R-:W-:Y:S01]  /*71c0*/  SHF.L.U32 R5, R7, 0x1f, RZ ;  /* 0x0000001f07057819 */ /* 0x000fe200000006ff */
[----:B--2---:R-:W-:Y:S06]  /*71d0*/  @!P0 BRA `(.L_x_127) ;  /* 0x0000000c002c8947 */ /* 0x004fec0003800000 */
.L_x_156:
[----:B------:R-:W2:Y:S01]  /*71e0*/  SYNCS.PHASECHK.TRANS64.TRYWAIT P0, [R6+URZ], R5 ;  /* 0x00000005060075a7 */ /* 0x000ea2000800017f */
[----:B------:R-:W-:-:S05]  /*71f0*/  VIADD R0, R0, 0x1 ;  /* 0x0000000100007836 */ /* 0x000fca0000000000 */
[----:B------:R-:W-:-:S04]  /*7200*/  ISETP.NE.AND P1, PT, R0, 0x11, PT ;  /* 0x000000110000780c */ /* 0x000fc80003f25270 */
[----:B------:R-:W-:Y:S02]  /*7210*/  SEL R2, RZ, 0x1, P1 ;  /* 0x00000001ff027807 */ /* 0x000fe40000800000 */
[----:B------:R-:W-:Y:S02]  /*7220*/  SEL R0, R0, RZ, P1 ;  /* 0x000000ff00007207 */ /* 0x000fe40000800000 */
[----:B------:R-:W-:-:S03]  /*7230*/  LOP3.LUT R7, R7, R2, RZ, 0x3c, !PT ;  /* 0x0000000207077212 */ /* 0x000fc600078e3cff */
[----:B-1----:R-:W-:Y:S01]  /*7240*/  IMAD R9, R0, 0x8, R3 ;  /* 0x0000000800097824 */ /* 0x002fe200078e0203 */
[----:B------:R-:W-:Y:S01]  /*7250*/  SHF.L.U32 R4, R7, 0x1f, RZ ;  /* 0x0000001f07047819 */ /* 0x000fe200000006ff */
[----:B--2---:R-:W-:Y:S06]  /*7260*/  @!P0 BRA `(.L_x_128) ;  /* 0x0000000c001c8947 */ /* 0x004fec0003800000 */
.L_x_157:
        /* <DEDUP_REMOVED lines=9> */
.L_x_158:
        /* <DEDUP_REMOVED lines=9> */
.L_x_159:
        /* <DEDUP_REMOVED lines=9> */
.L_x_160:
        /* <DEDUP_REMOVED lines=9> */
.L_x_161:
        /* <DEDUP_REMOVED lines=9> */
.L_x_162:
        /* <DEDUP_REMOVED lines=9> */
.L_x_163:
        /* <DEDUP_REMOVED lines=9> */
.L_x_164:
        /* <DEDUP_REMOVED lines=9> */
.L_x_165:
        /* <DEDUP_REMOVED lines=9> */
.L_x_166:
        /* <DEDUP_REMOVED lines=9> */
.L_x_167:
        /* <DEDUP_REMOVED lines=9> */
.L_x_168:
        /* <DEDUP_REMOVED lines=9> */
.L_x_169:
[----:B------:R-:W2:Y:S01]  /*7930*/  SYNCS.PHASECHK.TRANS64.TRYWAIT P0, [R9+URZ], R4 ;  /* 0x00000004090075a7 */ /* 0x000ea2000800017f */
[----:B------:R-:W-:-:S05]  /*7940*/  VIADD R0, R0, 0x1 ;  /* 0x0000000100007836 */ /* 0x000fca0000000000 */
[----:B------:R-:W-:-:S04]  /*7950*/  ISETP.NE.AND P1, PT, R0, 0x11, PT ;  /* 0x000000110000780c */ /* 0x000fc80003f25270 */
[----:B------:R-:W-:Y:S02]  /*7960*/  SEL R2, RZ, 0x1, P1 ;  /* 0x00000001ff027807 */ /* 0x000fe40000800000 */
[----:B------:R-:W-:Y:S02]  /*7970*/  SEL R0, R0, RZ, P1 ;  /* 0x000000ff00007207 */ /* 0x000fe40000800000 */
[----:B------:R-:W-:Y:S01]  /*7980*/  LOP3.LUT R2, R7, R2, RZ, 0x3c, !PT ;  /* 0x0000000207027212 */ /* 0x000fe200078e3cff */
[----:B--2---:R-:W-:Y:S06]  /*7990*/  @!P0 BRA `(.L_x_141) ;  /* 0x0000000800548947 */ /* 0x004fec0003800000 */
.L_x_170:
[----:B------:R-:W-:Y:S01]  /*79a0*/  IMAD R3, R0, 0x8, R3 ;  /* 0x0000000800037824 */ /* 0x000fe200078e0203 */
[----:B------:R-:W-:-:S07]  /*79b0*/  SHF.L.U32 R0, R2, 0x1f, RZ ;  /* 0x0000001f02007819 */ /* 0x000fce00000006ff */
.L_x_142:
[----:B---3--:R3:W4:Y:S02]  /*79c0*/  SYNCS.PHASECHK.TRANS64.TRYWAIT P0, [R3+URZ], R0 ;  /* 0x00000000030075a7 */ /* 0x008724000800017f */
[----:B----4-:R-:W-:Y:S05]  /*79d0*/  @!P0 NANOSLEEP.SYNCS 0x989680 ;  /* 0x009896800000895d */ /* 0x010fea0003900000 */
[----:B------:R-:W4:Y:S02]  /*79e0*/  @!P0 SYNCS.PHASECHK.TRANS64 P0, [R3+URZ], R0 ;  /* 0x00000000030085a7 */ /* 0x000f24000800007f */
[----:B----4-:R-:W-:Y:S05]  /*79f0*/  @!P0 BRA `(.L_x_142) ;  /* 0xfffffffc00f08947 */ /* 0x010fea000383ffff */
.L_x_124:
[----:B------:R-:W-:Y:S05]  /*7a00*/  BSYNC B0 ;  /* 0x0000000000007941 */ /* 0x000fea0003800000 */
.L_x_123:
[----:B------:R-:W-:Y:S05]  /*7a10*/  EXIT ;  /* 0x000000000000794d */ /* 0x000fea0003800000 */
.L_x_21:
[----:B--2---:R-:W-:-:S04]  /*7a20*/  IMAD.U32 R3, RZ, RZ, UR5 ;  /* 0x00000005ff037e24 */ /* 0x004fc8000f8e00ff */
[----:B------:R2:W3:Y:S03]  /*7a30*/  SYNCS.PHASECHK.TRANS64.TRYWAIT P0, [R3+URZ], R0 ;  /* 0x00000000030075a7 */ /* 0x0004e6000800017f */
[----:B---3--:R-:W-:Y:S05]  /*7a40*/  @!P0 NANOSLEEP.SYNCS 0x989680 ;  /* 0x009896800000895d */ /* 0x008fea0003900000 */
[----:B------:R-:W3:Y:S02]  /*7a50*/  @!P0 SYNCS.PHASECHK.TRANS64 P0, [R3+URZ], R0 ;  /* 0x00000000030085a7 */ /* 0x000ee4000800007f */
[----:B---3--:R-:W-:Y:S05]  /*7a60*/  @!P0 BRA `(.L_x_21) ;  /* 0xfffffffc00ec8947 */ /* 0x008fea000383ffff */
[----:B------:R-:W-:Y:S05]  /*7a70*/  BRA `(.L_x_20) ;  /* 0xffffff9c00fc7947 */ /* 0x000fea000383ffff */
.L_x_27:
[----:B--2---:R-:W-:-:S04]  /*7a80*/  IMAD.U32 R4, RZ, RZ, UR8 ;  /* 0x00000008ff047e24 */ /* 0x004fc8000f8e00ff */
[----:B------:R2:W3:Y:S03]  /*7a90*/  SYNCS.PHASECHK.TRANS64.TRYWAIT P0, [R4+URZ], R3 ;  /* 0x00000003040075a7 */ /* 0x0004e6000800017f */
[----:B---3--:R-:W-:Y:S05]  /*7aa0*/  @!P0 NANOSLEEP.SYNCS 0x989680 ;  /* 0x009896800000895d */ /* 0x008fea0003900000 */
[----:B------:R-:W3:Y:S02]  /*7ab0*/  @!P0 SYNCS.PHASECHK.TRANS64 P0, [R4+URZ], R3 ;  /* 0x00000003040085a7 */ /* 0x000ee4000800007f */
[----:B---3--:R-:W-:Y:S05]  /*7ac0*/  @!P0 BRA `(.L_x_27) ;  /* 0xfffffffc00ec8947 */ /* 0x008fea000383ffff */
[----:B------:R-:W-:Y:S05]  /*7ad0*/  BRA `(.L_x_26) ;  /* 0xffffffa4007c7947 */ /* 0x000fea000383ffff */
.L_x_52:
[----:B-1----:R1:W2:Y:S02]  /*7ae0*/  SYNCS.PHASECHK.TRANS64.TRYWAIT P0, [R14+URZ+0x110], R3 ;  /* 0x000110030e0075a7 */ /* 0x0022a4000800017f */
[----:B--2---:R-:W-:Y:S05]  /*7af0*/  @!P0 NANOSLEEP.SYNCS 0x989680 ;  /* 0x009896800000895d */ /* 0x004fea0003900000 */
[----:B------:R-:W2:Y:S02]  /*7b00*/  @!P0 SYNCS.PHASECHK.TRANS64 P0, [R14+URZ+0x110], R3 ;  /* 0x000110030e0085a7 */ /* 0x000ea4000800007f */
[----:B--2---:R-:W-:Y:S05]  /*7b10*/  @!P0 BRA `(.L_x_52) ;  /* 0xfffffffc00f08947 */ /* 0x004fea000383ffff */
[----:B------:R-:W-:Y:S05]  /*7b20*/  BRA `(.L_x_143) ;  /* 0xffffffb800907947 */ /* 0x000fea000383ffff */
.L_x_63:
[----:B-1----:R1:W2:Y:S02]  /*7b30*/  SYNCS.PHASECHK.TRANS64.TRYWAIT P1, [R14+URZ+0x110], R7 ;  /* 0x000110070e0075a7 */ /* 0x0022a4000802017f */
[----:B--2---:R-:W-:Y:S05]  /*7b40*/  @!P1 NANOSLEEP.SYNCS 0x989680 ;  /* 0x009896800000995d */ /* 0x004fea0003900000 */
[----:B------:R-:W2:Y:S02]  /*7b50*/  @!P1 SYNCS.PHASECHK.TRANS64 P1, [R14+URZ+0x110], R7 ;  /* 0x000110070e0095a7 */ /* 0x000ea4000802007f */
[----:B--2---:R-:W-:Y:S05]  /*7b60*/  @!P1 BRA `(.L_x_63) ;  /* 0xfffffffc00f09947 */ /* 0x004fea000383ffff */
[----:B------:R-:W-:Y:S05]  /*7b70*/  BRA `(.L_x_144) ;  /* 0xffffffc000dc7947 */ /* 0x000fea000383ffff */
.L_x_79:
[----:B-1----:R-:W-:-:S04]  /*7b80*/  IMAD.U32 R10, RZ, RZ, UR4 ;  /* 0x00000004ff0a7e24 */ /* 0x002fc8000f8e00ff */
[----:B------:R1:W2:Y:S03]  /*7b90*/  SYNCS.PHASECHK.TRANS64.TRYWAIT P0, [R10+URZ+0x138], R3 ;  /* 0x000138030a0075a7 */ /* 0x0002a6000800017f */
[----:B--2---:R-:W-:Y:S05]  /*7ba0*/  @!P0 NANOSLEEP.SYNCS 0x989680 ;  /* 0x009896800000895d */ /* 0x004fea0003900000 */
[----:B------:R-:W2:Y:S02]  /*7bb0*/  @!P0 SYNCS.PHASECHK.TRANS64 P0, [R10+URZ+0x138], R3 ;  /* 0x000138030a0085a7 */ /* 0x000ea4000800007f */
[----:B--2---:R-:W-:Y:S05]  /*7bc0*/  @!P0 BRA `(.L_x_79) ;  /* 0xfffffffc00ec8947 */ /* 0x004fea000383ffff */
[----:B------:R-:W-:Y:S05]  /*7bd0*/  BRA `(.L_x_78) ;  /* 0xffffffd800387947 */ /* 0x000fea000383ffff */
.L_x_88:
[----:B-1----:R-:W-:-:S04]  /*7be0*/  IMAD.U32 R5, RZ, RZ, UR5 ;  /* 0x00000005ff057e24 */ /* 0x002fc8000f8e00ff */
[----:B------:R1:W2:Y:S03]  /*7bf0*/  SYNCS.PHASECHK.TRANS64.TRYWAIT P1, [R5+URZ+0x120], R4 ;  /* 0x00012004050075a7 */ /* 0x0002a6000802017f */
[----:B--2---:R-:W-:Y:S05]  /*7c00*/  @!P1 NANOSLEEP.SYNCS 0x989680 ;  /* 0x009896800000995d */ /* 0x004fea0003900000 */
[----:B------:R-:W2:Y:S02]  /*7c10*/  @!P1 SYNCS.PHASECHK.TRANS64 P1, [R5+URZ+0x120], R4 ;  /* 0x00012004050095a7 */ /* 0x000ea4000802007f */
[----:B--2---:R-:W-:Y:S05]  /*7c20*/  @!P1 BRA `(.L_x_88) ;  /* 0xfffffffc00ec9947 */ /* 0x004fea000383ffff */
[----:B------:R-:W-:Y:S05]  /*7c30*/  BRA `(.L_x_145) ;  /* 0xffffffdc00247947 */ /* 0x000fea000383ffff */
.L_x_94:
[----:B-12---:R-:W-:-:S04]  /*7c40*/  IMAD.U32 R5, RZ, RZ, UR5 ;  /* 0x00000005ff057e24 */ /* 0x006fc8000f8e00ff */
[----:B------:R1:W2:Y:S03]  /*7c50*/  SYNCS.PHASECHK.TRANS64.TRYWAIT P1, [R5+URZ+0x128], R4 ;  /* 0x00012804050075a7 */ /* 0x0002a6000802017f */
[----:B--2---:R-:W-:Y:S05]  /*7c60*/  @!P1 NANOSLEEP.SYNCS 0x989680 ;  /* 0x009896800000995d */ /* 0x004fea0003900000 */
[----:B------:R-:W2:Y:S02]  /*7c70*/  @!P1 SYNCS.PHASECHK.TRANS64 P1, [R5+URZ+0x128], R4 ;  /* 0x00012804050095a7 */ /* 0x000ea4000802007f */
[----:B--2---:R-:W-:Y:S05]  /*7c80*/  @!P1 BRA `(.L_x_94) ;  /* 0xfffffffc00ec9947 */ /* 0x004fea000383ffff */
[----:B------:R-:W-:Y:S05]  /*7c90*/  BRA `(.L_x_146) ;  /* 0xffffffdc006c7947 */ /* 0x000fea000383ffff */
.L_x_106:
[----:B-1----:R1:W3:Y:S02]  /*7ca0*/  SYNCS.PHASECHK.TRANS64.TRYWAIT P0, [R3+URZ+0x120], R0 ;  /* 0x00012000030075a7 */ /* 0x0022e4000800017f */
[----:B---3--:R-:W-:Y:S05]  /*7cb0*/  @!P0 NANOSLEEP.SYNCS 0x989680 ;  /* 0x009896800000895d */ /* 0x008fea0003900000 */
[----:B------:R-:W3:Y:S02]  /*7cc0*/  @!P0 SYNCS.PHASECHK.TRANS64 P0, [R3+URZ+0x120], R0 ;  /* 0x00012000030085a7 */ /* 0x000ee4000800007f */
[----:B---3--:R-:W-:Y:S05]  /*7cd0*/  @!P0 BRA `(.L_x_106) ;  /* 0xfffffffc00f08947 */ /* 0x008fea000383ffff */
[----:B------:R-:W-:Y:S05]  /*7ce0*/  BRA `(.L_x_147) ;  /* 0xffffffe4006c7947 */ /* 0x000fea000383ffff */
.L_x_110:
[----:B------:R-:W-:Y:S01]  /*7cf0*/  BSSY B1, `(.L_x_148) ;  /* 0x0000006000017945 */ /* 0x000fe20003800000 */
[----:B------:R-:W-:-:S07]  /*7d00*/  IMAD.MOV.U32 R15, RZ, RZ, -0x1 ;  /* 0xffffffffff0f7424 */ /* 0x000fce00078e00ff */
[----:B------:R-:W-:Y:S05]  /*7d10*/  WARPSYNC.COLLECTIVE R15, `(.L_x_149) ;  /* 0x000000000f0c7348 */ /* 0x000fea0003c00000 */
[----:B------:R-:W-:Y:S02]  /*7d20*/  ELECT P6, UR62, PT ;  /* 0x00000000003e782f */ /* 0x000fe400038c0000 */
[----:B------:R-:W-:Y:S01]  /*7d30*/  MOV R14, UR62 ;  /* 0x0000003e000e7c02 */ /* 0x000fe20008000f00 */
[----:B------:R-:W-:Y:S10]  /*7d40*/  ENDCOLLECTIVE ;  /* 0x000000000000791b */ /* 0x000ff40003800000 */
.L_x_149:
[----:B------:R-:W-:Y:S05]  /*7d50*/  BSYNC B1 ;  /* 0x0000000000017941 */ /* 0x000fea0003800000 */
.L_x_148:
[----:B------:R-:W-:Y:S05]  /*7d60*/  BRA `(.L_x_150) ;  /* 0xffffffe400e87947 */ /* 0x000fea000383ffff */
.L_x_113:
[----:B--2---:R2:W3:Y:S02]  /*7d70*/  SYNCS.PHASECHK.TRANS64.TRYWAIT P1, [R21+URZ+0x88], R8 ;  /* 0x00008808150075a7 */ /* 0x0044e4000802017f */
[----:B---3--:R-:W-:Y:S05]  /*7d80*/  @!P1 NANOSLEEP.SYNCS 0x989680 ;  /* 0x009896800000995d */ /* 0x008fea0003900000 */
[----:B------:R-:W3:Y:S02]  /*7d90*/  @!P1 SYNCS.PHASECHK.TRANS64 P1, [R21+URZ+0x88], R8 ;  /* 0x00008808150095a7 */ /* 0x000ee4000802007f */
[----:B---3--:R-:W-:Y:S05]  /*7da0*/  @!P1 BRA `(.L_x_113) ;  /* 0xfffffffc00f09947 */ /* 0x008fea000383ffff */
[----:B------:R-:W-:Y:S05]  /*7db0*/  BRA `(.L_x_151) ;  /* 0xffffffe8001c7947 */ /* 0x000fea000383ffff */
.L_x_122:
[----:B------:R-:W-:Y:S01]  /*7dc0*/  BSSY B0, `(.L_x_152) ;  /* 0x0000006000007945 */ /* 0x000fe20003800000 */
[----:B------:R-:W-:-:S07]  /*7dd0*/  IMAD.MOV.U32 R15, RZ, RZ, -0x1 ;  /* 0xffffffffff0f7424 */ /* 0x000fce00078e00ff */
[----:B------:R-:W-:Y:S05]  /*7de0*/  WARPSYNC.COLLECTIVE R15, `(.L_x_153) ;  /* 0x000000000f0c7348 */ /* 0x000fea0003c00000 */
[----:B------:R-:W-:Y:S02]  /*7df0*/  ELECT P6, UR62, PT ;  /* 0x00000000003e782f */ /* 0x000fe400038c0000 */
[----:B------:R-:W-:Y:S01]  /*7e00*/  MOV R14, UR62 ;  /* 0x0000003e000e7c02 */ /* 0x000fe20008000f00 */
[----:B------:R-:W-:Y:S10]  /*7e10*/  ENDCOLLECTIVE ;  /* 0x000000000000791b */ /* 0x000ff40003800000 */
.L_x_153:
[----:B------:R-:W-:Y:S05]  /*7e20*/  BSYNC B0 ;  /* 0x0000000000007941 */ /* 0x000fea0003800000 */
.L_x_152:
[----:B------:R-:W-:Y:S05]  /*7e30*/  BRA `(.L_x_154) ;  /* 0xfffffff000707947 */ /* 0x000fea000383ffff */
.L_x_126:
[----:B-1----:R1:W2:Y:S02]  /*7e40*/  SYNCS.PHASECHK.TRANS64.TRYWAIT P0, [R7+URZ], R2 ;  /* 0x00000002070075a7 */ /* 0x0022a4000800017f */
[----:B--2---:R-:W-:Y:S05]  /*7e50*/  @!P0 NANOSLEEP.SYNCS 0x989680 ;  /* 0x009896800000895d */ /* 0x004fea0003900000 */
[----:B------:R-:W2:Y:S02]  /*7e60*/  @!P0 SYNCS.PHASECHK.TRANS64 P0, [R7+URZ], R2 ;  /* 0x00000002070085a7 */ /* 0x000ea4000800007f */
[----:B--2---:R-:W-:Y:S05]  /*7e70*/  @!P0 BRA `(.L_x_126) ;  /* 0xfffffffc00f08947 */ /* 0x004fea000383ffff */
[----:B------:R-:W-:Y:S05]  /*7e80*/  BRA `(.L_x_155) ;  /* 0xfffffff000b07947 */ /* 0x000fea000383ffff */
.L_x_127:
[----:B-1----:R1:W2:Y:S02]  /*7e90*/  SYNCS.PHASECHK.TRANS64.TRYWAIT P0, [R9+URZ], R4 ;  /* 0x00000004090075a7 */ /* 0x0022a4000800017f */
[----:B--2---:R-:W-:Y:S05]  /*7ea0*/  @!P0 NANOSLEEP.SYNCS 0x989680 ;  /* 0x009896800000895d */ /* 0x004fea0003900000 */
[----:B------:R-:W2:Y:S02]  /*7eb0*/  @!P0 SYNCS.PHASECHK.TRANS64 P0, [R9+URZ], R4 ;  /* 0x00000004090085a7 */ /* 0x000ea4000800007f */
[----:B--2---:R-:W-:Y:S05]  /*7ec0*/  @!P0 BRA `(.L_x_127) ;  /* 0xfffffffc00f08947 */ /* 0x004fea000383ffff */
[----:B------:R-:W-:Y:S05]  /*7ed0*/  BRA `(.L_x_156) ;  /* 0xfffffff000c07947 */ /* 0x000fea000383ffff */
.L_x_128:
[----:B-1----:R1:W2:Y:S02]  /*7ee0*/  SYNCS.PHASECHK.TRANS64.TRYWAIT P0, [R6+URZ], R5 ;  /* 0x00000005060075a7 */ /* 0x0022a4000800017f */
[----:B--2---:R-:W-:Y:S05]  /*7ef0*/  @!P0 NANOSLEEP.SYNCS 0x989680 ;  /* 0x009896800000895d */ /* 0x004fea0003900000 */
[----:B------:R-:W2:Y:S02]  /*7f00*/  @!P0 SYNCS.PHASECHK.TRANS64 P0, [R6+URZ], R5 ;  /* 0x00000005060085a7 */ /* 0x000ea4000800007f */
[----:B--2---:R-:W-:Y:S05]  /*7f10*/  @!P0 BRA `(.L_x_128) ;  /* 0xfffffffc00f08947 */ /* 0x004fea000383ffff */
[----:B------:R-:W-:Y:S05]  /*7f20*/  BRA `(.L_x_157) ;  /* 0xfffffff000d07947 */ /* 0x000fea000383ffff */
.L_x_129:
[----:B-1----:R1:W2:Y:S02]  /*7f30*/  SYNCS.PHASECHK.TRANS64.TRYWAIT P0, [R9+URZ], R4 ;  /* 0x00000004090075a7 */ /* 0x0022a4000800017f */
[----:B--2---:R-:W-:Y:S05]  /*7f40*/  @!P0 NANOSLEEP.SYNCS 0x989680 ;  /* 0x009896800000895d */ /* 0x004fea0003900000 */
[----:B------:R-:W2:Y:S02]  /*7f50*/  @!P0 SYNCS.PHASECHK.TRANS64 P0, [R9+URZ], R4 ;  /* 0x00000004090085a7 */ /* 0x000ea4000800007f */
[----:B--2---:R-:W-:Y:S05]  /*7f60*/  @!P0 BRA `(.L_x_129) ;  /* 0xfffffffc00f08947 */ /* 0x004fea000383ffff */
[----:B------:R-:W-:Y:S05]  /*7f70*/  BRA `(.L_x_158) ;  /* 0xfffffff000e07947 */ /* 0x000fea000383ffff */
.L_x_130:
[----:B-1----:R1:W2:Y:S02]  /*7f80*/  SYNCS.PHASECHK.TRANS64.TRYWAIT P0, [R6+URZ], R5 ;  /* 0x00000005060075a7 */ /* 0x0022a4000800017f */
[----:B--2---:R-:W-:Y:S05]  /*7f90*/  @!P0 NANOSLEEP.SYNCS 0x989680 ;  /* 0x009896800000895d */ /* 0x004fea0003900000 */
[----:B------:R-:W2:Y:S02]  /*7fa0*/  @!P0 SYNCS.PHASECHK.TRANS64 P0, [R6+URZ], R5 ;  /* 0x00000005060085a7 */ /* 0x000ea4000800007f */
[----:B--2---:R-:W-:Y:S05]  /*7fb0*/  @!P0 BRA `(.L_x_130) ;  /* 0xfffffffc00f08947 */ /* 0x004fea000383ffff */
[----:B------:R-:W-:Y:S05]  /*7fc0*/  BRA `(.L_x_159) ;  /* 0xfffffff000f07947 */ /* 0x000fea000383ffff */
.L_x_131:
[----:B-1----:R1:W2:Y:S02]  /*7fd0*/  SYNCS.PHASECHK.TRANS64.TRYWAIT P0, [R9+URZ], R4 ;  /* 0x00000004090075a7 */ /* 0x0022a4000800017f */
[----:B--2---:R-:W-:Y:S05]  /*7fe0*/  @!P0 NANOSLEEP.SYNCS 0x989680 ;  /* 0x009896800000895d */ /* 0x004fea0003900000 */
[----:B------:R-:W2:Y:S02]  /*7ff0*/  @!P0 SYNCS.PHASECHK.TRANS64 P0, [R9+URZ], R4 ;  /* 0x00000004090085a7 */ /* 0x000ea4000800007f */
[----:B--2---:R-:W-:Y:S05]  /*8000*/  @!P0 BRA `(.L_x_131) ;  /* 0xfffffffc00f08947 */ /* 0x004fea000383ffff */
[----:B------:R-:W-:Y:S05]  /*8010*/  BRA `(.L_x_160) ;  /* 0xfffffff400007947 */ /* 0x000fea000383ffff */
.L_x_132:
[----:B-1----:R1:W2:Y:S02]  /*8020*/  SYNCS.PHASECHK.TRANS64.TRYWAIT P0, [R6+URZ], R5 ;  /* 0x00000005060075a7 */ /* 0x0022a4000800017f */
[----:B--2---:R-:W-:Y:S05]  /*8030*/  @!P0 NANOSLEEP.SYNCS 0x989680 ;  /* 0x009896800000895d */ /* 0x004fea0003900000 */
[----:B------:R-:W2:Y:S02]  /*8040*/  @!P0 SYNCS.PHASECHK.TRANS64 P0, [R6+URZ], R5 ;  /* 0x00000005060085a7 */ /* 0x000ea4000800007f */
[----:B--2---:R-:W-:Y:S05]  /*8050*/  @!P0 BRA `(.L_x_132) ;  /* 0xfffffffc00f08947 */ /* 0x004fea000383ffff */
[----:B------:R-:W-:Y:S05]  /*8060*/  BRA `(.L_x_161) ;  /* 0xfffffff400107947 */ /* 0x000fea000383ffff */
.L_x_133:
[----:B-1----:R1:W2:Y:S02]  /*8070*/  SYNCS.PHASECHK.TRANS64.TRYWAIT P0, [R9+URZ], R4 ;  /* 0x00000004090075a7 */ /* 0x0022a4000800017f */
[----:B--2---:R-:W-:Y:S05]  /*8080*/  @!P0 NANOSLEEP.SYNCS 0x989680 ;  /* 0x009896800000895d */ /* 0x004fea0003900000 */
[----:B------:R-:W2:Y:S02]  /*8090*/  @!P0 SYNCS.PHASECHK.TRANS64 P0, [R9+URZ], R4 ;  /* 0x00000004090085a7 */ /* 0x000ea4000800007f */
[----:B--2---:R-:W-:Y:S05]  /*80a0*/  @!P0 BRA `(.L_x_133) ;  /* 0xfffffffc00f08947 */ /* 0x004fea000383ffff */
[----:B------:R-:W-:Y:S05]  /*80b0*/  BRA `(.L_x_162) ;  /* 0xfffffff400207947 */ /* 0x000fea000383ffff */
.L_x_134:
[----:B-1----:R1:W2:Y:S02]  /*80c0*/  SYNCS.PHASECHK.TRANS64.TRYWAIT P0, [R6+URZ], R5 ;  /* 0x00000005060075a7 */ /* 0x0022a4000800017f */
[----:B--2---:R-:W-:Y:S05]  /*80d0*/  @!P0 NANOSLEEP.SYNCS 0x989680 ;  /* 0x009896800000895d */ /* 0x004fea0003900000 */
[----:B------:R-:W2:Y:S02]  /*80e0*/  @!P0 SYNCS.PHASECHK.TRANS64 P0, [R6+URZ], R5 ;  /* 0x00000005060085a7 */ /* 0x000ea4000800007f */
[----:B--2---:R-:W-:Y:S05]  /*80f0*/  @!P0 BRA `(.L_x_134) ;  /* 0xfffffffc00f08947 */ /* 0x004fea000383ffff */
[----:B------:R-:W-:Y:S05]  /*8100*/  BRA `(.L_x_163) ;  /* 0xfffffff400307947 */ /* 0x000fea000383ffff */
.L_x_135:
[----:B-1----:R1:W2:Y:S02]  /*8110*/  SYNCS.PHASECHK.TRANS64.TRYWAIT P0, [R9+URZ], R4 ;  /* 0x00000004090075a7 */ /* 0x0022a4000800017f */
[----:B--2---:R-:W-:Y:S05]  /*8120*/  @!P0 NANOSLEEP.SYNCS 0x989680 ;  /* 0x009896800000895d */ /* 0x004fea0003900000 */
[----:B------:R-:W2:Y:S02]  /*8130*/  @!P0 SYNCS.PHASECHK.TRANS64 P0, [R9+URZ], R4 ;  /* 0x00000004090085a7 */ /* 0x000ea4000800007f */
[----:B--2---:R-:W-:Y:S05]  /*8140*/  @!P0 BRA `(.L_x_135) ;  /* 0xfffffffc00f08947 */ /* 0x004fea000383ffff */
[----:B------:R-:W-:Y:S05]  /*8150*/  BRA `(.L_x_164) ;  /* 0xfffffff400407947 */ /* 0x000fea000383ffff */
.L_x_136:
[----:B-1----:R1:W2:Y:S02]  /*8160*/  SYNCS.PHASECHK.TRANS64.TRYWAIT P0, [R6+URZ], R5 ;  /* 0x00000005060075a7 */ /* 0x0022a4000800017f */
[----:B--2---:R-:W-:Y:S05]  /*8170*/  @!P0 NANOSLEEP.SYNCS 0x989680 ;  /* 0x009896800000895d */ /* 0x004fea0003900000 */
[----:B------:R-:W2:Y:S02]  /*8180*/  @!P0 SYNCS.PHASECHK.TRANS64 P0, [R6+URZ], R5 ;  /* 0x00000005060085a7 */ /* 0x000ea4000800007f */
[----:B--2---:R-:W-:Y:S05]  /*8190*/  @!P0 BRA `(.L_x_136) ;  /* 0xfffffffc00f08947 */ /* 0x004fea000383ffff */
[----:B------:R-:W-:Y:S05]  /*81a0*/  BRA `(.L_x_165) ;  /* 0xfffffff400507947 */ /* 0x000fea000383ffff */
.L_x_137:
[----:B-1----:R1:W2:Y:S02]  /*81b0*/  SYNCS.PHASECHK.TRANS64.TRYWAIT P0, [R9+URZ], R4 ;  /* 0x00000004090075a7 */ /* 0x0022a4000800017f */
[----:B--2---:R-:W-:Y:S05]  /*81c0*/  @!P0 NANOSLEEP.SYNCS 0x989680 ;  /* 0x009896800000895d */ /* 0x004fea0003900000 */
[----:B------:R-:W2:Y:S02]  /*81d0*/  @!P0 SYNCS.PHASECHK.TRANS64 P0, [R9+URZ], R4 ;  /* 0x00000004090085a7 */ /* 0x000ea4000800007f */
[----:B--2---:R-:W-:Y:S05]  /*81e0*/  @!P0 BRA `(.L_x_137) ;  /* 0xfffffffc00f08947 */ /* 0x004fea000383ffff */
[----:B------:R-:W-:Y:S05]  /*81f0*/  BRA `(.L_x_166) ;  /* 0xfffffff400607947 */ /* 0x000fea000383ffff */
.L_x_138:
[----:B-1----:R1:W2:Y:S02]  /*8200*/  SYNCS.PHASECHK.TRANS64.TRYWAIT P0, [R6+URZ], R5 ;  /* 0x00000005060075a7 */ /* 0x0022a4000800017f */
[----:B--2---:R-:W-:Y:S05]  /*8210*/  @!P0 NANOSLEEP.SYNCS 0x989680 ;  /* 0x009896800000895d */ /* 0x004fea0003900000 */
[----:B------:R-:W2:Y:S02]  /*8220*/  @!P0 SYNCS.PHASECHK.TRANS64 P0, [R6+URZ], R5 ;  /* 0x00000005060085a7 */ /* 0x000ea4000800007f */
[----:B--2---:R-:W-:Y:S05]  /*8230*/  @!P0 BRA `(.L_x_138) ;  /* 0xfffffffc00f08947 */ /* 0x004fea000383ffff */
[----:B------:R-:W-:Y:S05]  /*8240*/  BRA `(.L_x_167) ;  /* 0xfffffff400707947 */ /* 0x000fea000383ffff */
.L_x_139:
[----:B-1----:R1:W2:Y:S02]  /*8250*/  SYNCS.PHASECHK.TRANS64.TRYWAIT P0, [R9+URZ], R4 ;  /* 0x00000004090075a7 */ /* 0x0022a4000800017f */
[----:B--2---:R-:W-:Y:S05]  /*8260*/  @!P0 NANOSLEEP.SYNCS 0x989680 ;  /* 0x009896800000895d */ /* 0x004fea0003900000 */
[----:B------:R-:W2:Y:S02]  /*8270*/  @!P0 SYNCS.PHASECHK.TRANS64 P0, [R9+URZ], R4 ;  /* 0x00000004090085a7 */ /* 0x000ea4000800007f */
[----:B--2---:R-:W-:Y:S05]  /*8280*/  @!P0 BRA `(.L_x_139) ;  /* 0xfffffffc00f08947 */ /* 0x004fea000383ffff */
[----:B------:R-:W-:Y:S05]  /*8290*/  BRA `(.L_x_168) ;  /* 0xfffffff400807947 */ /* 0x000fea000383ffff */
.L_x_140:
[----:B-1----:R1:W2:Y:S02]  /*82a0*/  SYNCS.PHASECHK.TRANS64.TRYWAIT P0, [R6+URZ], R5 ;  /* 0x00000005060075a7 */ /* 0x0022a4000800017f */
[----:B--2---:R-:W-:Y:S05]  /*82b0*/  @!P0 NANOSLEEP.SYNCS 0x989680 ;  /* 0x009896800000895d */ /* 0x004fea0003900000 */
[----:B------:R-:W2:Y:S02]  /*82c0*/  @!P0 SYNCS.PHASECHK.TRANS64 P0, [R6+URZ], R5 ;  /* 0x00000005060085a7 */ /* 0x000ea4000800007f */
[----:B--2---:R-:W-:Y:S05]  /*82d0*/  @!P0 BRA `(.L_x_140) ;  /* 0xfffffffc00f08947 */ /* 0x004fea000383ffff */
[----:B------:R-:W-:Y:S05]  /*82e0*/  BRA `(.L_x_169) ;  /* 0xfffffff400907947 */ /* 0x000fea000383ffff */
.L_x_141:
[----:B--2---:R2:W3:Y:S02]  /*82f0*/  SYNCS.PHASECHK.TRANS64.TRYWAIT P0, [R9+URZ], R4 ;  /* 0x00000004090075a7 */ /* 0x0044e4000800017f */
[----:B---3--:R-:W-:Y:S05]  /*8300*/  @!P0 NANOSLEEP.SYNCS 0x989680 ;  /* 0x009896800000895d */ /* 0x008fea0003900000 */
[----:B------:R-:W3:Y:S02]  /*8310*/  @!P0 SYNCS.PHASECHK.TRANS64 P0, [R9+URZ], R4 ;  /* 0x00000004090085a7 */ /* 0x000ee4000800007f */
[----:B---3--:R-:W-:Y:S05]  /*8320*/  @!P0 BRA `(.L_x_141) ;  /* 0xfffffffc00f08947 */ /* 0x008fea000383ffff */
[----:B------:R-:W-:Y:S05]  /*8330*/  BRA `(.L_x_170) ;  /* 0xfffffff400987947 */ /* 0x000fea000383ffff */
.L_x_171:
[----:B------:R-:W-:-:S00]  /*8340*/  BRA `(.L_x_171) ;  /* 0xfffffffc00fc7947 */ /* 0x000fc0000383ffff */
[----:B------:R-:W-:-:S00]  /*8350*/  NOP ;  /* 0x0000000000007918 */ /* 0x000fc00000000000 */
        /* <DEDUP_REMOVED lines=10> */
.L_x_172:


//--------------------- .nv.global.init           --------------------------
	.section	.nv.global.init,"aw",@progbits
.nv.global.init:
	.type		$str$24,@object
	.size		$str$24,($str$25 - $str$24)
$str$24:
        /*0000*/ 	.byte	0x28, 0x61, 0x64, 0x64, 0x72, 0x65, 0x73, 0x73, 0x20, 0x26, 0x20, 0x6d, 0x61, 0x73, 0x6b, 0x29
        /*0010*/ 	.byte	0x20, 0x3d, 0x3d, 0x20, 0x30, 0x00
	.type		$str$25,@object
	.size		$str$25,(__unnamed_1 - $str$25)
$str$25:
        /*0016*/ 	.byte	0x2f, 0x74, 0x6d, 0x70, 0x2f, 0x63, 0x75, 0x74, 0x6c, 0x61, 0x73, 0x73, 0x5f, 0x73, 0x77, 0x65
        /*0026*/ 	.byte	0x65, 0x70, 0x5f, 0x73, 0x72, 0x63, 0x2f, 0x69, 0x6e, 0x63, 0x6c, 0x75, 0x64, 0x65, 0x2f, 0x63
        /*0036*/ 	.byte	0x75, 0x74, 0x65, 0x2f, 0x70, 0x6f, 0x69, 0x6e, 0x74, 0x65, 0x72, 0x5f, 0x66, 0x6c, 0x61, 0x67
        /*0046*/ 	.byte	0x67, 0x65, 0x64, 0x2e, 0x68, 0x70, 0x70, 0x00
	.type		__unnamed_1,@object
	.size		__unnamed_1,(.L_0 - __unnamed_1)
__unnamed_1:
        /*004e*/ 	.byte	0x61, 0x75, 0x74, 0x6f, 0x20, 0x63, 0x75, 0x74, 0x65, 0x3a, 0x3a, 0x61, 0x73, 0x5f, 0x70, 0x6f
        /* <DEDUP_REMOVED lines=27> */
        /*020e*/ 	.byte	0x3a, 0x43, 0x3c, 0x34, 0x30, 0x39, 0x36, 0x3e, 0x3e, 0x3e, 0x3e, 0x3e, 0x5d, 0x00
.L_0:


//--------------------- .nv.shared._ZN7cutlass13device_kernelINS_4gemm6kernel13GemmUniversalIN4cute5tupleIJiiiiEEENS1_10collective13CollectiveMmaINS1_37MainloopSm90TmaGmmaWarpSpecializedFP8ILi17ENS5_IJNS4_1CILi1EEESB_SB_EEENS1_35KernelTmaWarpSpecializedCooperativeEEENS5_IJNSA_ILi128EEENSA_ILi64EEESG_EEENS_12float_e4m3_tENS5_IJlSB_lEEESI_SJ_NS4_8TiledMMAINS4_8MMA_AtomIJNS4_4SM904GMMA30MMA_64x64x32_F32E4M3E4M3_SS_TNILNSN_7ScaleInE1ELSP_1EEEEEENS4_6LayoutINS5_IJNSA_ILi2EEESB_SB_EEENS5_IJSB_NSA_ILi0EEESV_EEEEENS5_IJNS4_10UnderscoreESY_SY_EEEEENS4_13SM90_TMA_LOADENS4_14ComposedLayoutINS4_7SwizzleILi2ELi4ELi3EEENS4_18smem_ptr_flag_bitsILi8EEENSS_INS5_IJNSA_ILi8EEESG_EEENS5_IJSG_SB_EEEEEEEvNS4_8identityES11_S1B_vS1C_EENS_8epilogue10collective18CollectiveEpilogueINS1E_22Sm90TmaWarpSpecializedILi2ELi2ELi16ELb0ELb0EEEJSH_NS5_IJSF_NSA_ILi32EEEEEESI_SJ_SI_SJ_NS1E_6fusion15FusionCallbacksIS1I_NS1L_23LinCombPerRowBiasEltActINS1E_6thread4ReLuESI_fSI_SI_fLi16ELNS_15FloatRoundStyleE2EEESH_S1K_JEEES11_NS12_INS13_ILi1ELi4ELi3EEES16_NSS_INS5_IJS17_S1J_EEENS5_IJS1J_SB_EEEEEEENS4_39AutoVectorizingCopyWithAssumedAlignmentILi128EEENS4_14SM90_TMA_STOREES1X_S1Z_NS4_9Copy_AtomIJNS4_17SM90_U32x4_STSM_NENS_6half_tEEEEvEEEvvEEEEvNT_6ParamsE --------------------------
	.section	.nv.shared._ZN7cutlass13device_kernelINS_4gemm6kernel13GemmUniversalIN4cute5tupleIJiiiiEEENS1_10collective13CollectiveMmaINS1_37MainloopSm90TmaGmmaWarpSpecializedFP8ILi17ENS5_IJNS4_1CILi1EEESB_SB_EEENS1_35KernelTmaWarpSpecializedCooperativeEEENS5_IJNSA_ILi128EEENSA_ILi64EEESG_EEENS_12float_e4m3_tENS5_IJlSB_lEEESI_SJ_NS4_8TiledMMAINS4_8MMA_AtomIJNS4_4SM904GMMA30MMA_64x64x32_F32E4M3E4M3_SS_TNILNSN_7ScaleInE1ELSP_1EEEEEENS4_6LayoutINS5_IJNSA_ILi2EEESB_SB_EEENS5_IJSB_NSA_ILi0EEESV_EEEEENS5_IJNS4_10UnderscoreESY_SY_EEEEENS4_13SM90_TMA_LOADENS4_14ComposedLayoutINS4_7SwizzleILi2ELi4ELi3EEENS4_18smem_ptr_flag_bitsILi8EEENSS_INS5_IJNSA_ILi8EEESG_EEENS5_IJSG_SB_EEEEEEEvNS4_8identityES11_S1B_vS1C_EENS_8epilogue10collective18CollectiveEpilogueINS1E_22Sm90TmaWarpSpecializedILi2ELi2ELi16ELb0ELb0EEEJSH_NS5_IJSF_NSA_ILi32EEEEEESI_SJ_SI_SJ_NS1E_6fusion15FusionCallbacksIS1I_NS1L_23LinCombPerRowBiasEltActINS1E_6thread4ReLuESI_fSI_SI_fLi16ELNS_15FloatRoundStyleE2EEESH_S1K_JEEES11_NS12_INS13_ILi1ELi4ELi3EEES16_NSS_INS5_IJS17_S1J_EEENS5_IJS1J_SB_EEEEEEENS4_39AutoVectorizingCopyWithAssumedAlignmentILi128EEENS4_14SM90_TMA_STOREES1X_S1Z_NS4_9Copy_AtomIJNS4_17SM90_U32x4_STSM_NENS_6half_tEEEEvEEEvvEEEEvNT_6ParamsE,"aw",@nobits
	.sectionflags	@""
	.align	16
	.zero		1024


//--------------------- .nv.shared.reserved.0     --------------------------
	.section	.nv.shared.reserved.0,"aw",@nobits
	.weak		__nv_reservedSMEM_offset_0_alias
	.size		__nv_reservedSMEM_offset_0_alias, 0, 0
	.other		__nv_reservedSMEM_offset_0_alias,@"STO_CUDA_RESERVED_SHARED STV_DEFAULT"
__nv_reservedSMEM_offset_0_alias:
	.zero		0


//--------------------- .nv.global                --------------------------
	.section	.nv.global,"aw",@nobits
.nv.global:
	.type		_ZN39_INTERNAL_e2b76c04_4_k_cu_8d6d4b59_29004cute1_E,@object
	.size		_ZN39_INTERNAL_e2b76c04_4_k_cu_8d6d4b59_29004cute1_E,(_ZN39_INTERNAL_e2b76c04_4_k_cu_8d6d4b59_29004cuda3std3__45__cpo6cbeginE - _ZN39_INTERNAL_e2b76c04_4_k_cu_8d6d4b59_29004cute1_E)
_ZN39_INTERNAL_e2b76c04_4_k_cu_8d6d4b59_29004cute1_E:
	.zero		1
	.type		_ZN39_INTERNAL_e2b76c04_4_k_cu_8d6d4b59_29004cuda3std3__45__cpo6cbeginE,@object
	.size		_ZN39_INTERNAL_e2b76c04_4_k_cu_8d6d4b59_29004cuda3std3__45__cpo6cbeginE,(_ZN39_INTERNAL_e2b76c04_4_k_cu_8d6d4b59_29004cuda3std3__48in_placeE - _ZN39_INTERNAL_e2b76c04_4_k_cu_8d6d4b59_29004cuda3std3__45__cpo6cbeginE)
_ZN39_INTERNAL_e2b76c04_4_k_cu_8d6d4b59_29004cuda3std3__45__cpo6cbeginE:
	.zero		1
	.type		_ZN39_INTERNAL_e2b76c04_4_k_cu_8d6d4b59_29004cuda3std3__48in_placeE,@object
	.size		_ZN39_INTERNAL_e2b76c04_4_k_cu_8d6d4b59_29004cuda3std3__48in_placeE,(_ZN39_INTERNAL_e2b76c04_4_k_cu_8d6d4b59_29004cuda3std6ranges3__45__cpo9iter_moveE - _ZN39_INTERNAL_e2b76c04_4_k_cu_8d6d4b59_29004cuda3std3__48in_placeE)
_ZN39_INTERNAL_e2b76c04_4_k_cu_8d6d4b59_29004cuda3std3__48in_placeE:
	.zero		1
	.type		_ZN39_INTERNAL_e2b76c04_4_k_cu_8d6d4b59_29004cuda3std6ranges3__45__cpo9iter_moveE,@object
	.size		_ZN39_INTERNAL_e2b76c04_4_k_cu_8d6d4b59_29004cuda3std6ranges3__45__cpo9iter_moveE,(_ZN39_INTERNAL_e2b76c04_4_k_cu_8d6d4b59_29004cuda3std3__45__cpo5beginE - _ZN39_INTERNAL_e2b76c04_4_k_cu_8d6d4b59_29004cuda3std6ranges3__45__cpo9iter_moveE)
_ZN39_INTERNAL_e2b76c04_4_k_cu_8d6d4b59_29004cuda3std6ranges3__45__cpo9iter_moveE:
	.zero		1
	.type		_ZN39_INTERNAL_e2b76c04_4_k_cu_8d6d4b59_29004cuda3std3__45__cpo5beginE,@object
	.size		_ZN39_INTERNAL_e2b76c04_4_k_cu_8d6d4b59_29004cuda3std3__45__cpo5beginE,(_ZN39_INTERNAL_e2b76c04_4_k_cu_8d6d4b59_29004cuda3std3__441_GLOBAL__N__e2b76c04_4_k_cu_8d6d4b59_29006ignoreE - _ZN39_INTERNAL_e2b76c04_4_k_cu_8d6d4b59_29004cuda3std3__45__cpo5beginE)
_ZN39_INTERNAL_e2b76c04_4_k_cu_8d6d4b59_29004cuda3std3__45__cpo5beginE:
	.zero		1
	.type		_ZN39_INTERNAL_e2b76c04_4_k_cu_8d6d4b59_29004cuda3std3__441_GLOBAL__N__e2b76c04_4_k_cu_8d6d4b59_29006ignoreE,@object
	.size		_ZN39_INTERNAL_e2b76c04_4_k_cu_8d6d4b59_29004cuda3std3__441_GLOBAL__N__e2b76c04_4_k_cu_8d6d4b59_29006ignoreE,(_ZN39_INTERNAL_e2b76c04_4_k_cu_8d6d4b59_29004cute7productE - _ZN39_INTERNAL_e2b76c04_4_k_cu_8d6d4b59_29004cuda3std3__441_GLOBAL__N__e2b76c04_4_k_cu_8d6d4b59_29006ignoreE)
_ZN39_INTERNAL_e2b76c04_4_k_cu_8d6d4b59_29004cuda3std3__441_GLOBAL__N__e2b76c04_4_k_cu_8d6d4b59_29006ignoreE:
	.zero		1
	.type		_ZN39_INTERNAL_e2b76c04_4_k_cu_8d6d4b59_29004cute7productE,@object
	.size		_ZN39_INTERNAL_e2b76c04_4_k_cu_8d6d4b59_29004cute7productE,(_ZN39_INTERNAL_e2b76c04_4_k_cu_8d6d4b59_29004cuda3std3__45__cpo3endE - _ZN39_INTERNAL_e2b76c04_4_k_cu_8d6d4b59_29004cute7productE)
_ZN39_INTERNAL_e2b76c04_4_k_cu_8d6d4b59_29004cute7productE:
	.zero		1
	.type		_ZN39_INTERNAL_e2b76c04_4_k_cu_8d6d4b59_29004cuda3std3__45__cpo3endE,@object
	.size		_ZN39_INTERNAL_e2b76c04_4_k_cu_8d6d4b59_29004cuda3std3__45__cpo3endE,(_ZN39_INTERNAL_e2b76c04_4_k_cu_8d6d4b59_29004cuda3std3__419piecewise_constructE - _ZN39_INTERNAL_e2b76c04_4_k_cu_8d6d4b59_29004cuda3std3__45__cpo3endE)
_ZN39_INTERNAL_e2b76c04_4_k_cu_8d6d4b59_29004cuda3std3__45__cpo3endE:
	.zero		1
	.type		_ZN39_INTERNAL_e2b76c04_4_k_cu_8d6d4b59_29004cuda3std3__419piecewise_constructE,@object
	.size		_ZN39_INTERNAL_e2b76c04_4_k_cu_8d6d4b59_29004cuda3std3__419piecewise_constructE,(_ZN39_INTERNAL_e2b76c04_4_k_cu_8d6d4b59_29004cuda3std3__45__cpo4cendE - _ZN39_INTERNAL_e2b76c04_4_k_cu_8d6d4b59_29004cuda3std3__419piecewise_constructE)
_ZN39_INTERNAL_e2b76c04_4_k_cu_8d6d4b59_29004cuda3std3__419piecewise_constructE:
	.zero		1
	.type		_ZN39_INTERNAL_e2b76c04_4_k_cu_8d6d4b59_29004cuda3std3__45__cpo4cendE,@object
	.size		_ZN39_INTERNAL_e2b76c04_4_k_cu_8d6d4b59_29004cuda3std3__45__cpo4cendE,(_ZN39_INTERNAL_e2b76c04_4_k_cu_8d6d4b59_29004cuda3std6ranges3__45__cpo4swapE - _ZN39_INTERNAL_e2b76c04_4_k_cu_8d6d4b59_29004cuda3std3__45__cpo4cendE)
_ZN39_INTERNAL_e2b76c04_4_k_cu_8d6d4b59_29004cuda3std3__45__cpo4cendE:
	.zero		1
	.type		_ZN39_INTERNAL_e2b76c04_4_k_cu_8d6d4b59_29004cuda3std6ranges3__45__cpo4swapE,@object
	.size		_ZN39_INTERNAL_e2b76c04_4_k_cu_8d6d4b59_29004cuda3std6ranges3__45__cpo4swapE,(.L_8 - _ZN39_INTERNAL_e2b76c04_4_k_cu_8d6d4b59_29004cuda3std6ranges3__45__cpo4swapE)
_ZN39_INTERNAL_e2b76c04_4_k_cu_8d6d4b59_29004cuda3std6ranges3__45__cpo4swapE:
	.zero		1
.L_8:


//--------------------- .nv.constant0._ZN7cutlass13device_kernelINS_4gemm6kernel13GemmUniversalIN4cute5tupleIJiiiiEEENS1_10collective13CollectiveMmaINS1_37MainloopSm90TmaGmmaWarpSpecializedFP8ILi17ENS5_IJNS4_1CILi1EEESB_SB_EEENS1_35KernelTmaWarpSpecializedCooperativeEEENS5_IJNSA_ILi128EEENSA_ILi64EEESG_EEENS_12float_e4m3_tENS5_IJlSB_lEEESI_SJ_NS4_8TiledMMAINS4_8MMA_AtomIJNS4_4SM904GMMA30MMA_64x64x32_F32E4M3E4M3_SS_TNILNSN_7ScaleInE1ELSP_1EEEEEENS4_6LayoutINS5_IJNSA_ILi2EEESB_SB_EEENS5_IJSB_NSA_ILi0EEESV_EEEEENS5_IJNS4_10UnderscoreESY_SY_EEEEENS4_13SM90_TMA_LOADENS4_14ComposedLayoutINS4_7SwizzleILi2ELi4ELi3EEENS4_18smem_ptr_flag_bitsILi8EEENSS_INS5_IJNSA_ILi8EEESG_EEENS5_IJSG_SB_EEEEEEEvNS4_8identityES11_S1B_vS1C_EENS_8epilogue10collective18CollectiveEpilogueINS1E_22Sm90TmaWarpSpecializedILi2ELi2ELi16ELb0ELb0EEEJSH_NS5_IJSF_NSA_ILi32EEEEEESI_SJ_SI_SJ_NS1E_6fusion15FusionCallbacksIS1I_NS1L_23LinCombPerRowBiasEltActINS1E_6thread4ReLuESI_fSI_SI_fLi16ELNS_15FloatRoundStyleE2EEESH_S1K_JEEES11_NS12_INS13_ILi1ELi4ELi3EEES16_NSS_INS5_IJS17_S1J_EEENS5_IJS1J_SB_EEEEEEENS4_39AutoVectorizingCopyWithAssumedAlignmentILi128EEENS4_14SM90_TMA_STOREES1X_S1Z_NS4_9Copy_AtomIJNS4_17SM90_U32x4_STSM_NENS_6half_tEEEEvEEEvvEEEEvNT_6ParamsE --------------------------
	.section	.nv.constant0._ZN7cutlass13device_kernelINS_4gemm6kernel13GemmUniversalIN4cute5tupleIJiiiiEEENS1_10collective13CollectiveMmaINS1_37MainloopSm90TmaGmmaWarpSpecializedFP8ILi17ENS5_IJNS4_1CILi1EEESB_SB_EEENS1_35KernelTmaWarpSpecializedCooperativeEEENS5_IJNSA_ILi128EEENSA_ILi64EEESG_EEENS_12float_e4m3_tENS5_IJlSB_lEEESI_SJ_NS4_8TiledMMAINS4_8MMA_AtomIJNS4_4SM904GMMA30MMA_64x64x32_F32E4M3E4M3_SS_TNILNSN_7ScaleInE1ELSP_1EEEEEENS4_6LayoutINS5_IJNSA_ILi2EEESB_SB_EEENS5_IJSB_NSA_ILi0EEESV_EEEEENS5_IJNS4_10UnderscoreESY_SY_EEEEENS4_13SM90_TMA_LOADENS4_14ComposedLayoutINS4_7SwizzleILi2ELi4ELi3EEENS4_18smem_ptr_flag_bitsILi8EEENSS_INS5_IJNSA_ILi8EEESG_EEENS5_IJSG_SB_EEEEEEEvNS4_8identityES11_S1B_vS1C_EENS_8epilogue10collective18CollectiveEpilogueINS1E_22Sm90TmaWarpSpecializedILi2ELi2ELi16ELb0ELb0EEEJSH_NS5_IJSF_NSA_ILi32EEEEEESI_SJ_SI_SJ_NS1E_6fusion15FusionCallbacksIS1I_NS1L_23LinCombPerRowBiasEltActINS1E_6thread4ReLuESI_fSI_SI_fLi16ELNS_15FloatRoundStyleE2EEESH_S1K_JEEES11_NS12_INS13_ILi1ELi4ELi3EEES16_NSS_INS5_IJS17_S1J_EEENS5_IJS1J_SB_EEEEEEENS4_39AutoVectorizingCopyWithAssumedAlignmentILi128EEENS4_14SM90_TMA_STOREES1X_S1Z_NS4_9Copy_AtomIJNS4_17SM90_U32x4_STSM_NENS_6half_tEEEEvEEEvvEEEEvNT_6ParamsE,"a",@progbits
	.sectionflags	@""
	.align	4
.nv.constant0._ZN7cutlass13device_kernelINS_4gemm6kernel13GemmUniversalIN4cute5tupleIJiiiiEEENS1_10collective13CollectiveMmaINS1_37MainloopSm90TmaGmmaWarpSpecializedFP8ILi17ENS5_IJNS4_1CILi1EEESB_SB_EEENS1_35KernelTmaWarpSpecializedCooperativeEEENS5_IJNSA_ILi128EEENSA_ILi64EEESG_EEENS_12float_e4m3_tENS5_IJlSB_lEEESI_SJ_NS4_8TiledMMAINS4_8MMA_AtomIJNS4_4SM904GMMA30MMA_64x64x32_F32E4M3E4M3_SS_TNILNSN_7ScaleInE1ELSP_1EEEEEENS4_6LayoutINS5_IJNSA_ILi2EEESB_SB_EEENS5_IJSB_NSA_ILi0EEESV_EEEEENS5_IJNS4_10UnderscoreESY_SY_EEEEENS4_13SM90_TMA_LOADENS4_14ComposedLayoutINS4_7SwizzleILi2ELi4ELi3EEENS4_18smem_ptr_flag_bitsILi8EEENSS_INS5_IJNSA_ILi8EEESG_EEENS5_IJSG_SB_EEEEEEEvNS4_8identityES11_S1B_vS1C_EENS_8epilogue10collective18CollectiveEpilogueINS1E_22Sm90TmaWarpSpecializedILi2ELi2ELi16ELb0ELb0EEEJSH_NS5_IJSF_NSA_ILi32EEEEEESI_SJ_SI_SJ_NS1E_6fusion15FusionCallbacksIS1I_NS1L_23LinCombPerRowBiasEltActINS1E_6thread4ReLuESI_fSI_SI_fLi16ELNS_15FloatRoundStyleE2EEESH_S1K_JEEES11_NS12_INS13_ILi1ELi4ELi3EEES16_NSS_INS5_IJS17_S1J_EEENS5_IJS1J_SB_EEEEEEENS4_39AutoVectorizingCopyWithAssumedAlignmentILi128EEENS4_14SM90_TMA_STOREES1X_S1Z_NS4_9Copy_AtomIJNS4_17SM90_U32x4_STSM_NENS_6half_tEEEEvEEEvvEEEEvNT_6ParamsE:
	.zero		2432


//--------------------- SYMBOLS --------------------------

	.type		.nv.reservedSmem.offset0,@object
	.size		.nv.reservedSmem.offset0,0x4
	.type		__assertfail,@function
